//
// Generated by NVIDIA NVVM Compiler
//
// Compiler Build ID: CL-36424714
// Cuda compilation tools, release 13.0, V13.0.88
// Based on NVVM 20.0.0
//

.version 9.0
.target sm_100
.address_size 64


.entry _Z16cublasGSBE_entry17cublasOperation_tS_iiifPKv14cudaDataType_tixS1_S2_ixfPvS2_ixi(
	.param .u32 _Z16cublasGSBE_entry17cublasOperation_tS_iiifPKv14cudaDataType_tixS1_S2_ixfPvS2_ixi_param_0,
	.param .u32 _Z16cublasGSBE_entry17cublasOperation_tS_iiifPKv14cudaDataType_tixS1_S2_ixfPvS2_ixi_param_1,
	.param .u32 _Z16cublasGSBE_entry17cublasOperation_tS_iiifPKv14cudaDataType_tixS1_S2_ixfPvS2_ixi_param_2,
	.param .u32 _Z16cublasGSBE_entry17cublasOperation_tS_iiifPKv14cudaDataType_tixS1_S2_ixfPvS2_ixi_param_3,
	.param .u32 _Z16cublasGSBE_entry17cublasOperation_tS_iiifPKv14cudaDataType_tixS1_S2_ixfPvS2_ixi_param_4,
	.param .f32 _Z16cublasGSBE_entry17cublasOperation_tS_iiifPKv14cudaDataType_tixS1_S2_ixfPvS2_ixi_param_5,
	.param .u64 .ptr .align 1 _Z16cublasGSBE_entry17cublasOperation_tS_iiifPKv14cudaDataType_tixS1_S2_ixfPvS2_ixi_param_6,
	.param .u32 _Z16cublasGSBE_entry17cublasOperation_tS_iiifPKv14cudaDataType_tixS1_S2_ixfPvS2_ixi_param_7,
	.param .u32 _Z16cublasGSBE_entry17cublasOperation_tS_iiifPKv14cudaDataType_tixS1_S2_ixfPvS2_ixi_param_8,
	.param .u64 _Z16cublasGSBE_entry17cublasOperation_tS_iiifPKv14cudaDataType_tixS1_S2_ixfPvS2_ixi_param_9,
	.param .u64 .ptr .align 1 _Z16cublasGSBE_entry17cublasOperation_tS_iiifPKv14cudaDataType_tixS1_S2_ixfPvS2_ixi_param_10,
	.param .u32 _Z16cublasGSBE_entry17cublasOperation_tS_iiifPKv14cudaDataType_tixS1_S2_ixfPvS2_ixi_param_11,
	.param .u32 _Z16cublasGSBE_entry17cublasOperation_tS_iiifPKv14cudaDataType_tixS1_S2_ixfPvS2_ixi_param_12,
	.param .u64 _Z16cublasGSBE_entry17cublasOperation_tS_iiifPKv14cudaDataType_tixS1_S2_ixfPvS2_ixi_param_13,
	.param .f32 _Z16cublasGSBE_entry17cublasOperation_tS_iiifPKv14cudaDataType_tixS1_S2_ixfPvS2_ixi_param_14,
	.param .u64 .ptr .align 1 _Z16cublasGSBE_entry17cublasOperation_tS_iiifPKv14cudaDataType_tixS1_S2_ixfPvS2_ixi_param_15,
	.param .u32 _Z16cublasGSBE_entry17cublasOperation_tS_iiifPKv14cudaDataType_tixS1_S2_ixfPvS2_ixi_param_16,
	.param .u32 _Z16cublasGSBE_entry17cublasOperation_tS_iiifPKv14cudaDataType_tixS1_S2_ixfPvS2_ixi_param_17,
	.param .u64 _Z16cublasGSBE_entry17cublasOperation_tS_iiifPKv14cudaDataType_tixS1_S2_ixfPvS2_ixi_param_18,
	.param .u32 _Z16cublasGSBE_entry17cublasOperation_tS_iiifPKv14cudaDataType_tixS1_S2_ixfPvS2_ixi_param_19
)
{
	.reg .pred 	%p<118>;
	.reg .b16 	%rs<168>;
	.reg .b32 	%r<318>;
	.reg .b32 	%f<636>;
	.reg .b64 	%rd<416>;
	.reg .b64 	%fd<15>;

	ld.param.u32 	%r98, [_Z16cublasGSBE_entry17cublasOperation_tS_iiifPKv14cudaDataType_tixS1_S2_ixfPvS2_ixi_param_0];
	ld.param.u32 	%r99, [_Z16cublasGSBE_entry17cublasOperation_tS_iiifPKv14cudaDataType_tixS1_S2_ixfPvS2_ixi_param_1];
	ld.param.u32 	%r101, [_Z16cublasGSBE_entry17cublasOperation_tS_iiifPKv14cudaDataType_tixS1_S2_ixfPvS2_ixi_param_3];
	ld.param.u32 	%r102, [_Z16cublasGSBE_entry17cublasOperation_tS_iiifPKv14cudaDataType_tixS1_S2_ixfPvS2_ixi_param_4];
	ld.param.f32 	%f151, [_Z16cublasGSBE_entry17cublasOperation_tS_iiifPKv14cudaDataType_tixS1_S2_ixfPvS2_ixi_param_5];
	ld.param.u32 	%r103, [_Z16cublasGSBE_entry17cublasOperation_tS_iiifPKv14cudaDataType_tixS1_S2_ixfPvS2_ixi_param_7];
	ld.param.u32 	%r104, [_Z16cublasGSBE_entry17cublasOperation_tS_iiifPKv14cudaDataType_tixS1_S2_ixfPvS2_ixi_param_8];
	ld.param.u32 	%r105, [_Z16cublasGSBE_entry17cublasOperation_tS_iiifPKv14cudaDataType_tixS1_S2_ixfPvS2_ixi_param_11];
	ld.param.u32 	%r106, [_Z16cublasGSBE_entry17cublasOperation_tS_iiifPKv14cudaDataType_tixS1_S2_ixfPvS2_ixi_param_12];
	ld.param.f32 	%f152, [_Z16cublasGSBE_entry17cublasOperation_tS_iiifPKv14cudaDataType_tixS1_S2_ixfPvS2_ixi_param_14];
	ld.param.u32 	%r107, [_Z16cublasGSBE_entry17cublasOperation_tS_iiifPKv14cudaDataType_tixS1_S2_ixfPvS2_ixi_param_16];
	ld.param.u32 	%r108, [_Z16cublasGSBE_entry17cublasOperation_tS_iiifPKv14cudaDataType_tixS1_S2_ixfPvS2_ixi_param_17];
	ld.param.u32 	%r109, [_Z16cublasGSBE_entry17cublasOperation_tS_iiifPKv14cudaDataType_tixS1_S2_ixfPvS2_ixi_param_19];
	mov.u32 	%r110, %ctaid.x;
	mov.u32 	%r111, %ntid.x;
	mov.u32 	%r112, %tid.x;
	mad.lo.s32 	%r275, %r110, %r111, %r112;
	setp.ge.s32 	%p1, %r275, %r109;
	@%p1 bra 	$L__BB0_25;
	ld.param.u32 	%r272, [_Z16cublasGSBE_entry17cublasOperation_tS_iiifPKv14cudaDataType_tixS1_S2_ixfPvS2_ixi_param_2];
	abs.f32 	%f1, %f151;
	abs.f32 	%f2, %f152;
	min.s32 	%r113, %r272, %r101;
	setp.lt.s32 	%p2, %r113, 1;
	@%p2 bra 	$L__BB0_25;
	add.s32 	%r2, %r102, -1;
	and.b32  	%r3, %r102, 7;
	add.s32 	%r4, %r3, -1;
	and.b32  	%r5, %r102, 3;
	add.s32 	%r6, %r5, -1;
	and.b32  	%r7, %r102, 2147483640;
	and.b32  	%r8, %r102, 1;
	and.b32  	%r9, %r102, 2147483644;
	neg.s32 	%r10, %r7;
	shl.b32 	%r11, %r106, 3;
$L__BB0_3:
	ld.param.u64 	%rd404, [_Z16cublasGSBE_entry17cublasOperation_tS_iiifPKv14cudaDataType_tixS1_S2_ixfPvS2_ixi_param_6];
	cvta.to.global.u64 	%rd1, %rd404;
	setp.eq.s32 	%p3, %r103, 2;
	@%p3 bra 	$L__BB0_5;
	ld.param.u64 	%rd405, [_Z16cublasGSBE_entry17cublasOperation_tS_iiifPKv14cudaDataType_tixS1_S2_ixfPvS2_ixi_param_9];
	cvt.s64.s32 	%rd28, %r275;
	mul.lo.s64 	%rd29, %rd405, %rd28;
	shl.b64 	%rd30, %rd29, 2;
	add.s64 	%rd413, %rd1, %rd30;
	bra.uni 	$L__BB0_6;
$L__BB0_5:
	ld.param.u64 	%rd406, [_Z16cublasGSBE_entry17cublasOperation_tS_iiifPKv14cudaDataType_tixS1_S2_ixfPvS2_ixi_param_9];
	cvt.s64.s32 	%rd31, %r275;
	mul.lo.s64 	%rd32, %rd406, %rd31;
	shl.b64 	%rd33, %rd32, 1;
	add.s64 	%rd413, %rd1, %rd33;
$L__BB0_6:
	ld.param.u64 	%rd407, [_Z16cublasGSBE_entry17cublasOperation_tS_iiifPKv14cudaDataType_tixS1_S2_ixfPvS2_ixi_param_10];
	cvta.to.global.u64 	%rd5, %rd407;
	setp.eq.s32 	%p4, %r105, 2;
	@%p4 bra 	$L__BB0_8;
	ld.param.u64 	%rd408, [_Z16cublasGSBE_entry17cublasOperation_tS_iiifPKv14cudaDataType_tixS1_S2_ixfPvS2_ixi_param_13];
	cvt.s64.s32 	%rd34, %r275;
	mul.lo.s64 	%rd35, %rd408, %rd34;
	shl.b64 	%rd36, %rd35, 2;
	add.s64 	%rd414, %rd5, %rd36;
	bra.uni 	$L__BB0_9;
$L__BB0_8:
	ld.param.u64 	%rd409, [_Z16cublasGSBE_entry17cublasOperation_tS_iiifPKv14cudaDataType_tixS1_S2_ixfPvS2_ixi_param_13];
	cvt.s64.s32 	%rd37, %r275;
	mul.lo.s64 	%rd38, %rd409, %rd37;
	shl.b64 	%rd39, %rd38, 1;
	add.s64 	%rd414, %rd5, %rd39;
$L__BB0_9:
	ld.param.u64 	%rd410, [_Z16cublasGSBE_entry17cublasOperation_tS_iiifPKv14cudaDataType_tixS1_S2_ixfPvS2_ixi_param_15];
	cvta.to.global.u64 	%rd9, %rd410;
	setp.eq.s32 	%p5, %r107, 2;
	@%p5 bra 	$L__BB0_11;
	ld.param.u64 	%rd411, [_Z16cublasGSBE_entry17cublasOperation_tS_iiifPKv14cudaDataType_tixS1_S2_ixfPvS2_ixi_param_18];
	cvt.s64.s32 	%rd40, %r275;
	mul.lo.s64 	%rd41, %rd411, %rd40;
	shl.b64 	%rd42, %rd41, 2;
	add.s64 	%rd415, %rd9, %rd42;
	bra.uni 	$L__BB0_12;
$L__BB0_11:
	ld.param.u64 	%rd412, [_Z16cublasGSBE_entry17cublasOperation_tS_iiifPKv14cudaDataType_tixS1_S2_ixfPvS2_ixi_param_18];
	cvt.s64.s32 	%rd43, %r275;
	mul.lo.s64 	%rd44, %rd412, %rd43;
	shl.b64 	%rd45, %rd44, 1;
	add.s64 	%rd415, %rd9, %rd45;
$L__BB0_12:
	mov.b32 	%r276, 0;
$L__BB0_13:
	mul.lo.s32 	%r14, %r276, %r104;
	cvt.u64.u32 	%rd13, %r276;
	mov.b32 	%r15, 0;
$L__BB0_14:
	setp.gt.s32 	%p6, %r102, 0;
	mov.f32 	%f564, 0f00000000;
	@%p6 bra 	$L__BB0_34;
$L__BB0_15:
	@%p5 bra 	$L__BB0_19;
	setp.leu.f32 	%p111, %f2, 0f00000000;
	mul.lo.s32 	%r267, %r15, %r108;
	cvt.s64.s32 	%rd398, %r267;
	add.s64 	%rd399, %rd398, %rd13;
	shl.b64 	%rd400, %rd399, 2;
	add.s64 	%rd14, %rd415, %rd400;
	mov.f64 	%fd13, 0d0000000000000000;
	@%p111 bra 	$L__BB0_18;
	ld.global.f32 	%f551, [%rd14];
	mul.f32 	%f552, %f152, %f551;
	cvt.f64.f32 	%fd13, %f552;
$L__BB0_18:
	mul.f32 	%f553, %f151, %f564;
	cvt.f64.f32 	%fd6, %f553;
	setp.gt.f32 	%p112, %f1, 0f00000000;
	selp.f64 	%fd7, %fd6, 0d0000000000000000, %p112;
	add.f64 	%fd8, %fd7, %fd13;
	cvt.rn.f32.f64 	%f554, %fd8;
	st.global.f32 	[%rd14], %f554;
	bra.uni 	$L__BB0_22;
$L__BB0_19:
	setp.leu.f32 	%p113, %f2, 0f00000000;
	mul.lo.s32 	%r268, %r15, %r108;
	cvt.s64.s32 	%rd401, %r268;
	add.s64 	%rd402, %rd401, %rd13;
	shl.b64 	%rd403, %rd402, 1;
	add.s64 	%rd15, %rd415, %rd403;
	mov.f64 	%fd14, 0d0000000000000000;
	@%p113 bra 	$L__BB0_21;
	ld.global.u16 	%rs145, [%rd15];
	// begin inline asm
	{  cvt.f32.f16 %f555, %rs145;}

	// end inline asm
	mul.f32 	%f556, %f152, %f555;
	cvt.f64.f32 	%fd14, %f556;
$L__BB0_21:
	mul.f32 	%f558, %f151, %f564;
	cvt.f64.f32 	%fd10, %f558;
	setp.gt.f32 	%p114, %f1, 0f00000000;
	selp.f64 	%fd11, %fd10, 0d0000000000000000, %p114;
	add.f64 	%fd12, %fd11, %fd14;
	cvt.rn.f32.f64 	%f557, %fd12;
	// begin inline asm
	{  cvt.rn.f16.f32 %rs146, %f557;}

	// end inline asm
	st.global.u16 	[%rd15], %rs146;
$L__BB0_22:
	add.s32 	%r15, %r15, 1;
	setp.eq.s32 	%p115, %r15, %r101;
	@%p115 bra 	$L__BB0_23;
	bra.uni 	$L__BB0_14;
$L__BB0_23:
	ld.param.u32 	%r273, [_Z16cublasGSBE_entry17cublasOperation_tS_iiifPKv14cudaDataType_tixS1_S2_ixfPvS2_ixi_param_2];
	cvt.u32.u64 	%r269, %rd13;
	add.s32 	%r276, %r269, 1;
	setp.eq.s32 	%p116, %r276, %r273;
	@%p116 bra 	$L__BB0_24;
	bra.uni 	$L__BB0_13;
$L__BB0_24:
	ld.param.u32 	%r274, [_Z16cublasGSBE_entry17cublasOperation_tS_iiifPKv14cudaDataType_tixS1_S2_ixfPvS2_ixi_param_19];
	mov.u32 	%r270, %ntid.x;
	mov.u32 	%r271, %nctaid.x;
	mad.lo.s32 	%r275, %r270, %r271, %r275;
	setp.lt.s32 	%p117, %r275, %r274;
	@%p117 bra 	$L__BB0_3;
$L__BB0_25:
	ret;
$L__BB0_26:
	setp.eq.s32 	%p13, %r3, 0;
	@%p13 bra 	$L__BB0_15;
	setp.lt.u32 	%p14, %r4, 3;
	@%p14 bra 	$L__BB0_29;
	add.s32 	%r117, %r282, %r14;
	mul.wide.s32 	%rd58, %r117, 4;
	add.s64 	%rd59, %rd413, %rd58;
	ld.global.f32 	%f181, [%rd59];
	mad.lo.s32 	%r118, %r282, %r106, %r15;
	mul.wide.s32 	%rd60, %r118, 4;
	add.s64 	%rd61, %rd414, %rd60;
	ld.global.f32 	%f182, [%rd61];
	fma.rn.f32 	%f183, %f181, %f182, %f564;
	ld.global.f32 	%f184, [%rd59+4];
	mul.wide.s32 	%rd62, %r106, 4;
	add.s64 	%rd63, %rd61, %rd62;
	ld.global.f32 	%f185, [%rd63];
	fma.rn.f32 	%f186, %f184, %f185, %f183;
	ld.global.f32 	%f187, [%rd59+8];
	add.s64 	%rd64, %rd63, %rd62;
	ld.global.f32 	%f188, [%rd64];
	fma.rn.f32 	%f189, %f187, %f188, %f186;
	ld.global.f32 	%f190, [%rd59+12];
	add.s64 	%rd65, %rd64, %rd62;
	ld.global.f32 	%f191, [%rd65];
	fma.rn.f32 	%f564, %f190, %f191, %f189;
	add.s32 	%r282, %r282, 4;
$L__BB0_29:
	setp.eq.s32 	%p15, %r5, 0;
	@%p15 bra 	$L__BB0_15;
	setp.eq.s32 	%p16, %r6, 0;
	@%p16 bra 	$L__BB0_32;
	add.s32 	%r119, %r282, %r14;
	mul.wide.s32 	%rd66, %r119, 4;
	add.s64 	%rd67, %rd413, %rd66;
	ld.global.f32 	%f193, [%rd67];
	mad.lo.s32 	%r120, %r282, %r106, %r15;
	mul.wide.s32 	%rd68, %r120, 4;
	add.s64 	%rd69, %rd414, %rd68;
	ld.global.f32 	%f194, [%rd69];
	fma.rn.f32 	%f195, %f193, %f194, %f564;
	ld.global.f32 	%f196, [%rd67+4];
	mul.wide.s32 	%rd70, %r106, 4;
	add.s64 	%rd71, %rd69, %rd70;
	ld.global.f32 	%f197, [%rd71];
	fma.rn.f32 	%f564, %f196, %f197, %f195;
	add.s32 	%r282, %r282, 2;
$L__BB0_32:
	setp.eq.s32 	%p17, %r8, 0;
	@%p17 bra 	$L__BB0_15;
	add.s32 	%r121, %r282, %r14;
	mul.wide.s32 	%rd72, %r121, 4;
	add.s64 	%rd73, %rd413, %rd72;
	ld.global.f32 	%f198, [%rd73];
	mad.lo.s32 	%r122, %r282, %r106, %r15;
	mul.wide.s32 	%rd74, %r122, 4;
	add.s64 	%rd75, %rd414, %rd74;
	ld.global.f32 	%f199, [%rd75];
	fma.rn.f32 	%f564, %f198, %f199, %f564;
	bra.uni 	$L__BB0_15;
$L__BB0_34:
	setp.eq.s32 	%p7, %r103, 2;
	mul.lo.s32 	%r23, %r15, %r106;
	@%p7 bra 	$L__BB0_169;
	@%p4 bra 	$L__BB0_131;
	setp.eq.s32 	%p9, %r98, 0;
	@%p9 bra 	$L__BB0_117;
	setp.eq.s32 	%p10, %r99, 0;
	@%p10 bra 	$L__BB0_106;
	setp.lt.u32 	%p11, %r2, 7;
	mov.f32 	%f564, 0f00000000;
	mov.b32 	%r282, 0;
	@%p11 bra 	$L__BB0_26;
	mov.f32 	%f564, 0f00000000;
	mov.u32 	%r278, %r14;
	mov.u32 	%r279, %r15;
	mov.u32 	%r280, %r10;
$L__BB0_40:
	.pragma "nounroll";
	mul.wide.s32 	%rd46, %r278, 4;
	add.s64 	%rd47, %rd413, %rd46;
	ld.global.f32 	%f157, [%rd47];
	mul.wide.s32 	%rd48, %r279, 4;
	add.s64 	%rd49, %rd414, %rd48;
	ld.global.f32 	%f158, [%rd49];
	fma.rn.f32 	%f159, %f157, %f158, %f564;
	ld.global.f32 	%f160, [%rd47+4];
	mul.wide.s32 	%rd50, %r106, 4;
	add.s64 	%rd51, %rd49, %rd50;
	ld.global.f32 	%f161, [%rd51];
	fma.rn.f32 	%f162, %f160, %f161, %f159;
	ld.global.f32 	%f163, [%rd47+8];
	add.s64 	%rd52, %rd51, %rd50;
	ld.global.f32 	%f164, [%rd52];
	fma.rn.f32 	%f165, %f163, %f164, %f162;
	ld.global.f32 	%f166, [%rd47+12];
	add.s64 	%rd53, %rd52, %rd50;
	ld.global.f32 	%f167, [%rd53];
	fma.rn.f32 	%f168, %f166, %f167, %f165;
	ld.global.f32 	%f169, [%rd47+16];
	add.s64 	%rd54, %rd53, %rd50;
	ld.global.f32 	%f170, [%rd54];
	fma.rn.f32 	%f171, %f169, %f170, %f168;
	ld.global.f32 	%f172, [%rd47+20];
	add.s64 	%rd55, %rd54, %rd50;
	ld.global.f32 	%f173, [%rd55];
	fma.rn.f32 	%f174, %f172, %f173, %f171;
	ld.global.f32 	%f175, [%rd47+24];
	add.s64 	%rd56, %rd55, %rd50;
	ld.global.f32 	%f176, [%rd56];
	fma.rn.f32 	%f177, %f175, %f176, %f174;
	ld.global.f32 	%f178, [%rd47+28];
	add.s64 	%rd57, %rd56, %rd50;
	ld.global.f32 	%f179, [%rd57];
	fma.rn.f32 	%f564, %f178, %f179, %f177;
	add.s32 	%r280, %r280, 8;
	add.s32 	%r279, %r279, %r11;
	add.s32 	%r278, %r278, 8;
	setp.eq.s32 	%p12, %r280, 0;
	mov.u32 	%r282, %r7;
	@%p12 bra 	$L__BB0_26;
	bra.uni 	$L__BB0_40;
$L__BB0_41:
	.pragma "nounroll";
	setp.eq.s32 	%p73, %r98, 0;
	@%p73 bra 	$L__BB0_43;
	add.s32 	%r211, %r284, %r14;
	mul.wide.s32 	%rd286, %r211, 2;
	add.s64 	%rd287, %rd413, %rd286;
	ld.global.u16 	%rs147, [%rd287];
	bra.uni 	$L__BB0_44;
$L__BB0_43:
	cvt.u32.u64 	%r212, %rd13;
	mad.lo.s32 	%r213, %r284, %r104, %r212;
	mul.wide.s32 	%rd288, %r213, 2;
	add.s64 	%rd289, %rd413, %rd288;
	ld.global.u16 	%rs147, [%rd289];
$L__BB0_44:
	setp.eq.s32 	%p74, %r99, 0;
	// begin inline asm
	{  cvt.f32.f16 %f525, %rs147;}

	// end inline asm
	@%p74 bra 	$L__BB0_46;
	mad.lo.s32 	%r214, %r284, %r106, %r15;
	mul.wide.s32 	%rd290, %r214, 4;
	add.s64 	%rd291, %rd414, %rd290;
	ld.global.f32 	%f572, [%rd291];
	bra.uni 	$L__BB0_47;
$L__BB0_46:
	add.s32 	%r215, %r284, %r23;
	mul.wide.s32 	%rd292, %r215, 4;
	add.s64 	%rd293, %rd414, %rd292;
	ld.global.f32 	%f572, [%rd293];
$L__BB0_47:
	fma.rn.f32 	%f20, %f525, %f572, %f564;
	add.s32 	%r31, %r284, 1;
	cvt.s64.s32 	%rd294, %r14;
	cvt.s64.s32 	%rd16, %r284;
	add.s64 	%rd295, %rd16, %rd294;
	shl.b64 	%rd296, %rd295, 1;
	add.s64 	%rd17, %rd413, %rd296;
	@%p73 bra 	$L__BB0_49;
	ld.global.u16 	%rs148, [%rd17+2];
	bra.uni 	$L__BB0_50;
$L__BB0_49:
	cvt.u32.u64 	%r216, %rd13;
	mad.lo.s32 	%r217, %r31, %r104, %r216;
	mul.wide.s32 	%rd297, %r217, 2;
	add.s64 	%rd298, %rd413, %rd297;
	ld.global.u16 	%rs148, [%rd298];
$L__BB0_50:
	// begin inline asm
	{  cvt.f32.f16 %f526, %rs148;}

	// end inline asm
	cvt.s64.s32 	%rd299, %r23;
	add.s64 	%rd300, %rd16, %rd299;
	shl.b64 	%rd301, %rd300, 2;
	add.s64 	%rd18, %rd414, %rd301;
	@%p74 bra 	$L__BB0_52;
	mad.lo.s32 	%r218, %r31, %r106, %r15;
	mul.wide.s32 	%rd302, %r218, 4;
	add.s64 	%rd303, %rd414, %rd302;
	ld.global.f32 	%f573, [%rd303];
	bra.uni 	$L__BB0_53;
$L__BB0_52:
	ld.global.f32 	%f573, [%rd18+4];
$L__BB0_53:
	fma.rn.f32 	%f25, %f526, %f573, %f20;
	add.s32 	%r32, %r284, 2;
	@%p73 bra 	$L__BB0_55;
	ld.global.u16 	%rs149, [%rd17+4];
	bra.uni 	$L__BB0_56;
$L__BB0_55:
	cvt.u32.u64 	%r219, %rd13;
	mad.lo.s32 	%r220, %r32, %r104, %r219;
	mul.wide.s32 	%rd304, %r220, 2;
	add.s64 	%rd305, %rd413, %rd304;
	ld.global.u16 	%rs149, [%rd305];
$L__BB0_56:
	// begin inline asm
	{  cvt.f32.f16 %f527, %rs149;}

	// end inline asm
	@%p74 bra 	$L__BB0_58;
	mad.lo.s32 	%r221, %r32, %r106, %r15;
	mul.wide.s32 	%rd306, %r221, 4;
	add.s64 	%rd307, %rd414, %rd306;
	ld.global.f32 	%f574, [%rd307];
	bra.uni 	$L__BB0_59;
$L__BB0_58:
	ld.global.f32 	%f574, [%rd18+8];
$L__BB0_59:
	fma.rn.f32 	%f30, %f527, %f574, %f25;
	add.s32 	%r33, %r284, 3;
	@%p73 bra 	$L__BB0_61;
	ld.global.u16 	%rs150, [%rd17+6];
	bra.uni 	$L__BB0_62;
$L__BB0_61:
	cvt.u32.u64 	%r222, %rd13;
	mad.lo.s32 	%r223, %r33, %r104, %r222;
	mul.wide.s32 	%rd308, %r223, 2;
	add.s64 	%rd309, %rd413, %rd308;
	ld.global.u16 	%rs150, [%rd309];
$L__BB0_62:
	// begin inline asm
	{  cvt.f32.f16 %f528, %rs150;}

	// end inline asm
	@%p74 bra 	$L__BB0_64;
	mad.lo.s32 	%r224, %r33, %r106, %r15;
	mul.wide.s32 	%rd310, %r224, 4;
	add.s64 	%rd311, %rd414, %rd310;
	ld.global.f32 	%f575, [%rd311];
	bra.uni 	$L__BB0_65;
$L__BB0_64:
	ld.global.f32 	%f575, [%rd18+12];
$L__BB0_65:
	fma.rn.f32 	%f564, %f528, %f575, %f30;
	add.s32 	%r284, %r284, 4;
	setp.ne.s32 	%p81, %r284, %r9;
	mov.u32 	%r286, %r9;
	@%p81 bra 	$L__BB0_41;
$L__BB0_66:
	setp.eq.s32 	%p82, %r5, 0;
	@%p82 bra 	$L__BB0_15;
	setp.eq.s32 	%p83, %r6, 0;
	@%p83 bra 	$L__BB0_81;
	setp.eq.s32 	%p84, %r98, 0;
	@%p84 bra 	$L__BB0_70;
	add.s32 	%r225, %r286, %r14;
	mul.wide.s32 	%rd312, %r225, 2;
	add.s64 	%rd313, %rd413, %rd312;
	ld.global.u16 	%rs151, [%rd313];
	bra.uni 	$L__BB0_71;
$L__BB0_70:
	cvt.u32.u64 	%r226, %rd13;
	mad.lo.s32 	%r227, %r286, %r104, %r226;
	mul.wide.s32 	%rd314, %r227, 2;
	add.s64 	%rd315, %rd413, %rd314;
	ld.global.u16 	%rs151, [%rd315];
$L__BB0_71:
	setp.eq.s32 	%p85, %r99, 0;
	// begin inline asm
	{  cvt.f32.f16 %f530, %rs151;}

	// end inline asm
	@%p85 bra 	$L__BB0_73;
	mad.lo.s32 	%r228, %r286, %r106, %r15;
	mul.wide.s32 	%rd316, %r228, 4;
	add.s64 	%rd317, %rd414, %rd316;
	ld.global.f32 	%f578, [%rd317];
	bra.uni 	$L__BB0_74;
$L__BB0_73:
	add.s32 	%r229, %r286, %r23;
	mul.wide.s32 	%rd318, %r229, 4;
	add.s64 	%rd319, %rd414, %rd318;
	ld.global.f32 	%f578, [%rd319];
$L__BB0_74:
	fma.rn.f32 	%f42, %f530, %f578, %f564;
	add.s32 	%r36, %r286, 1;
	@%p84 bra 	$L__BB0_76;
	cvt.s64.s32 	%rd320, %r14;
	cvt.u64.u32 	%rd321, %r286;
	add.s64 	%rd322, %rd321, %rd320;
	shl.b64 	%rd323, %rd322, 1;
	add.s64 	%rd324, %rd413, %rd323;
	ld.global.u16 	%rs152, [%rd324+2];
	bra.uni 	$L__BB0_77;
$L__BB0_76:
	cvt.u32.u64 	%r230, %rd13;
	mad.lo.s32 	%r231, %r36, %r104, %r230;
	mul.wide.s32 	%rd325, %r231, 2;
	add.s64 	%rd326, %rd413, %rd325;
	ld.global.u16 	%rs152, [%rd326];
$L__BB0_77:
	// begin inline asm
	{  cvt.f32.f16 %f531, %rs152;}

	// end inline asm
	@%p85 bra 	$L__BB0_79;
	mad.lo.s32 	%r232, %r36, %r106, %r15;
	mul.wide.s32 	%rd327, %r232, 4;
	add.s64 	%rd328, %rd414, %rd327;
	ld.global.f32 	%f579, [%rd328];
	bra.uni 	$L__BB0_80;
$L__BB0_79:
	cvt.s64.s32 	%rd329, %r23;
	cvt.u64.u32 	%rd330, %r286;
	add.s64 	%rd331, %rd330, %rd329;
	shl.b64 	%rd332, %rd331, 2;
	add.s64 	%rd333, %rd414, %rd332;
	ld.global.f32 	%f579, [%rd333+4];
$L__BB0_80:
	fma.rn.f32 	%f564, %f531, %f579, %f42;
	add.s32 	%r286, %r286, 2;
$L__BB0_81:
	setp.eq.s32 	%p88, %r8, 0;
	@%p88 bra 	$L__BB0_15;
	setp.eq.s32 	%p89, %r98, 0;
	@%p89 bra 	$L__BB0_84;
	add.s32 	%r233, %r286, %r14;
	mul.wide.s32 	%rd334, %r233, 2;
	add.s64 	%rd335, %rd413, %rd334;
	ld.global.u16 	%rs153, [%rd335];
	bra.uni 	$L__BB0_85;
$L__BB0_84:
	cvt.u32.u64 	%r234, %rd13;
	mad.lo.s32 	%r235, %r286, %r104, %r234;
	mul.wide.s32 	%rd336, %r235, 2;
	add.s64 	%rd337, %rd413, %rd336;
	ld.global.u16 	%rs153, [%rd337];
$L__BB0_85:
	setp.eq.s32 	%p90, %r99, 0;
	// begin inline asm
	{  cvt.f32.f16 %f532, %rs153;}

	// end inline asm
	@%p90 bra 	$L__BB0_87;
	mad.lo.s32 	%r236, %r286, %r106, %r15;
	mul.wide.s32 	%rd338, %r236, 4;
	add.s64 	%rd339, %rd414, %rd338;
	ld.global.f32 	%f51, [%rd339];
	fma.rn.f32 	%f564, %f532, %f51, %f564;
	bra.uni 	$L__BB0_15;
$L__BB0_87:
	add.s32 	%r237, %r286, %r23;
	mul.wide.s32 	%rd340, %r237, 4;
	add.s64 	%rd341, %rd414, %rd340;
	ld.global.f32 	%f52, [%rd341];
	fma.rn.f32 	%f564, %f532, %f52, %f564;
	bra.uni 	$L__BB0_15;
$L__BB0_88:
	.pragma "nounroll";
	add.s32 	%r163, %r287, %r14;
	mul.wide.s32 	%rd166, %r163, 4;
	add.s64 	%rd167, %rd413, %rd166;
	ld.global.f32 	%f349, [%rd167];
	mad.lo.s32 	%r164, %r287, %r106, %r15;
	mul.wide.s32 	%rd168, %r164, 2;
	add.s64 	%rd169, %rd414, %rd168;
	ld.global.u16 	%rs64, [%rd169];
	// begin inline asm
	{  cvt.f32.f16 %f341, %rs64;}

	// end inline asm
	fma.rn.f32 	%f350, %f349, %f341, %f564;
	ld.global.f32 	%f351, [%rd167+4];
	mul.wide.s32 	%rd170, %r106, 2;
	add.s64 	%rd171, %rd169, %rd170;
	ld.global.u16 	%rs65, [%rd171];
	// begin inline asm
	{  cvt.f32.f16 %f342, %rs65;}

	// end inline asm
	fma.rn.f32 	%f352, %f351, %f342, %f350;
	ld.global.f32 	%f353, [%rd167+8];
	add.s64 	%rd172, %rd171, %rd170;
	ld.global.u16 	%rs66, [%rd172];
	// begin inline asm
	{  cvt.f32.f16 %f343, %rs66;}

	// end inline asm
	fma.rn.f32 	%f354, %f353, %f343, %f352;
	ld.global.f32 	%f355, [%rd167+12];
	add.s64 	%rd173, %rd172, %rd170;
	ld.global.u16 	%rs67, [%rd173];
	// begin inline asm
	{  cvt.f32.f16 %f344, %rs67;}

	// end inline asm
	fma.rn.f32 	%f356, %f355, %f344, %f354;
	ld.global.f32 	%f357, [%rd167+16];
	add.s64 	%rd174, %rd173, %rd170;
	ld.global.u16 	%rs68, [%rd174];
	// begin inline asm
	{  cvt.f32.f16 %f345, %rs68;}

	// end inline asm
	fma.rn.f32 	%f358, %f357, %f345, %f356;
	ld.global.f32 	%f359, [%rd167+20];
	add.s64 	%rd175, %rd174, %rd170;
	ld.global.u16 	%rs69, [%rd175];
	// begin inline asm
	{  cvt.f32.f16 %f346, %rs69;}

	// end inline asm
	fma.rn.f32 	%f360, %f359, %f346, %f358;
	ld.global.f32 	%f361, [%rd167+24];
	add.s64 	%rd176, %rd175, %rd170;
	ld.global.u16 	%rs70, [%rd176];
	// begin inline asm
	{  cvt.f32.f16 %f347, %rs70;}

	// end inline asm
	fma.rn.f32 	%f362, %f361, %f347, %f360;
	ld.global.f32 	%f363, [%rd167+28];
	add.s64 	%rd177, %rd176, %rd170;
	ld.global.u16 	%rs71, [%rd177];
	// begin inline asm
	{  cvt.f32.f16 %f348, %rs71;}

	// end inline asm
	fma.rn.f32 	%f564, %f363, %f348, %f362;
	add.s32 	%r287, %r287, 8;
	setp.ne.s32 	%p43, %r287, %r7;
	mov.u32 	%r289, %r7;
	@%p43 bra 	$L__BB0_88;
$L__BB0_89:
	setp.eq.s32 	%p44, %r3, 0;
	@%p44 bra 	$L__BB0_15;
	setp.lt.u32 	%p45, %r4, 3;
	@%p45 bra 	$L__BB0_92;
	add.s32 	%r165, %r289, %r14;
	mul.wide.s32 	%rd178, %r165, 4;
	add.s64 	%rd179, %rd413, %rd178;
	ld.global.f32 	%f369, [%rd179];
	mad.lo.s32 	%r166, %r289, %r106, %r15;
	mul.wide.s32 	%rd180, %r166, 2;
	add.s64 	%rd181, %rd414, %rd180;
	ld.global.u16 	%rs72, [%rd181];
	// begin inline asm
	{  cvt.f32.f16 %f365, %rs72;}

	// end inline asm
	fma.rn.f32 	%f370, %f369, %f365, %f564;
	ld.global.f32 	%f371, [%rd179+4];
	mul.wide.s32 	%rd182, %r106, 2;
	add.s64 	%rd183, %rd181, %rd182;
	ld.global.u16 	%rs73, [%rd183];
	// begin inline asm
	{  cvt.f32.f16 %f366, %rs73;}

	// end inline asm
	fma.rn.f32 	%f372, %f371, %f366, %f370;
	ld.global.f32 	%f373, [%rd179+8];
	add.s64 	%rd184, %rd183, %rd182;
	ld.global.u16 	%rs74, [%rd184];
	// begin inline asm
	{  cvt.f32.f16 %f367, %rs74;}

	// end inline asm
	fma.rn.f32 	%f374, %f373, %f367, %f372;
	ld.global.f32 	%f375, [%rd179+12];
	add.s64 	%rd185, %rd184, %rd182;
	ld.global.u16 	%rs75, [%rd185];
	// begin inline asm
	{  cvt.f32.f16 %f368, %rs75;}

	// end inline asm
	fma.rn.f32 	%f564, %f375, %f368, %f374;
	add.s32 	%r289, %r289, 4;
$L__BB0_92:
	setp.eq.s32 	%p46, %r5, 0;
	@%p46 bra 	$L__BB0_15;
	setp.eq.s32 	%p47, %r6, 0;
	@%p47 bra 	$L__BB0_95;
	add.s32 	%r167, %r289, %r14;
	mul.wide.s32 	%rd186, %r167, 4;
	add.s64 	%rd187, %rd413, %rd186;
	ld.global.f32 	%f379, [%rd187];
	mad.lo.s32 	%r168, %r289, %r106, %r15;
	mul.wide.s32 	%rd188, %r168, 2;
	add.s64 	%rd189, %rd414, %rd188;
	ld.global.u16 	%rs76, [%rd189];
	// begin inline asm
	{  cvt.f32.f16 %f377, %rs76;}

	// end inline asm
	fma.rn.f32 	%f380, %f379, %f377, %f564;
	ld.global.f32 	%f381, [%rd187+4];
	mul.wide.s32 	%rd190, %r106, 2;
	add.s64 	%rd191, %rd189, %rd190;
	ld.global.u16 	%rs77, [%rd191];
	// begin inline asm
	{  cvt.f32.f16 %f378, %rs77;}

	// end inline asm
	fma.rn.f32 	%f564, %f381, %f378, %f380;
	add.s32 	%r289, %r289, 2;
$L__BB0_95:
	setp.eq.s32 	%p48, %r8, 0;
	@%p48 bra 	$L__BB0_15;
	add.s32 	%r169, %r289, %r14;
	mul.wide.s32 	%rd192, %r169, 4;
	add.s64 	%rd193, %rd413, %rd192;
	ld.global.f32 	%f383, [%rd193];
	mad.lo.s32 	%r170, %r289, %r106, %r15;
	mul.wide.s32 	%rd194, %r170, 2;
	add.s64 	%rd195, %rd414, %rd194;
	ld.global.u16 	%rs78, [%rd195];
	// begin inline asm
	{  cvt.f32.f16 %f382, %rs78;}

	// end inline asm
	fma.rn.f32 	%f564, %f383, %f382, %f564;
	bra.uni 	$L__BB0_15;
$L__BB0_97:
	.pragma "nounroll";
	cvt.u32.u64 	%r135, %rd13;
	mad.lo.s32 	%r136, %r291, %r104, %r135;
	mul.wide.s32 	%rd92, %r136, 4;
	add.s64 	%rd93, %rd413, %rd92;
	ld.global.f32 	%f249, [%rd93];
	mad.lo.s32 	%r137, %r291, %r106, %r15;
	mul.wide.s32 	%rd94, %r137, 4;
	add.s64 	%rd95, %rd414, %rd94;
	ld.global.f32 	%f250, [%rd95];
	fma.rn.f32 	%f251, %f249, %f250, %f564;
	mul.wide.s32 	%rd96, %r104, 4;
	add.s64 	%rd97, %rd93, %rd96;
	ld.global.f32 	%f252, [%rd97];
	mul.wide.s32 	%rd98, %r106, 4;
	add.s64 	%rd99, %rd95, %rd98;
	ld.global.f32 	%f253, [%rd99];
	fma.rn.f32 	%f254, %f252, %f253, %f251;
	add.s64 	%rd100, %rd97, %rd96;
	ld.global.f32 	%f255, [%rd100];
	add.s64 	%rd101, %rd99, %rd98;
	ld.global.f32 	%f256, [%rd101];
	fma.rn.f32 	%f257, %f255, %f256, %f254;
	add.s64 	%rd102, %rd100, %rd96;
	ld.global.f32 	%f258, [%rd102];
	add.s64 	%rd103, %rd101, %rd98;
	ld.global.f32 	%f259, [%rd103];
	fma.rn.f32 	%f260, %f258, %f259, %f257;
	add.s64 	%rd104, %rd102, %rd96;
	ld.global.f32 	%f261, [%rd104];
	add.s64 	%rd105, %rd103, %rd98;
	ld.global.f32 	%f262, [%rd105];
	fma.rn.f32 	%f263, %f261, %f262, %f260;
	add.s64 	%rd106, %rd104, %rd96;
	ld.global.f32 	%f264, [%rd106];
	add.s64 	%rd107, %rd105, %rd98;
	ld.global.f32 	%f265, [%rd107];
	fma.rn.f32 	%f266, %f264, %f265, %f263;
	add.s64 	%rd108, %rd106, %rd96;
	ld.global.f32 	%f267, [%rd108];
	add.s64 	%rd109, %rd107, %rd98;
	ld.global.f32 	%f268, [%rd109];
	fma.rn.f32 	%f269, %f267, %f268, %f266;
	add.s64 	%rd110, %rd108, %rd96;
	ld.global.f32 	%f270, [%rd110];
	add.s64 	%rd111, %rd109, %rd98;
	ld.global.f32 	%f271, [%rd111];
	fma.rn.f32 	%f564, %f270, %f271, %f269;
	add.s32 	%r291, %r291, 8;
	setp.ne.s32 	%p27, %r291, %r7;
	mov.u32 	%r293, %r7;
	@%p27 bra 	$L__BB0_97;
$L__BB0_98:
	setp.eq.s32 	%p28, %r3, 0;
	@%p28 bra 	$L__BB0_15;
	setp.lt.u32 	%p29, %r4, 3;
	@%p29 bra 	$L__BB0_101;
	cvt.u32.u64 	%r138, %rd13;
	mad.lo.s32 	%r139, %r293, %r104, %r138;
	mul.wide.s32 	%rd112, %r139, 4;
	add.s64 	%rd113, %rd413, %rd112;
	ld.global.f32 	%f273, [%rd113];
	mad.lo.s32 	%r140, %r293, %r106, %r15;
	mul.wide.s32 	%rd114, %r140, 4;
	add.s64 	%rd115, %rd414, %rd114;
	ld.global.f32 	%f274, [%rd115];
	fma.rn.f32 	%f275, %f273, %f274, %f564;
	mul.wide.s32 	%rd116, %r104, 4;
	add.s64 	%rd117, %rd113, %rd116;
	ld.global.f32 	%f276, [%rd117];
	mul.wide.s32 	%rd118, %r106, 4;
	add.s64 	%rd119, %rd115, %rd118;
	ld.global.f32 	%f277, [%rd119];
	fma.rn.f32 	%f278, %f276, %f277, %f275;
	add.s64 	%rd120, %rd117, %rd116;
	ld.global.f32 	%f279, [%rd120];
	add.s64 	%rd121, %rd119, %rd118;
	ld.global.f32 	%f280, [%rd121];
	fma.rn.f32 	%f281, %f279, %f280, %f278;
	add.s64 	%rd122, %rd120, %rd116;
	ld.global.f32 	%f282, [%rd122];
	add.s64 	%rd123, %rd121, %rd118;
	ld.global.f32 	%f283, [%rd123];
	fma.rn.f32 	%f564, %f282, %f283, %f281;
	add.s32 	%r293, %r293, 4;
$L__BB0_101:
	setp.eq.s32 	%p30, %r5, 0;
	@%p30 bra 	$L__BB0_15;
	setp.eq.s32 	%p31, %r6, 0;
	@%p31 bra 	$L__BB0_104;
	cvt.u32.u64 	%r141, %rd13;
	mad.lo.s32 	%r142, %r293, %r104, %r141;
	mul.wide.s32 	%rd124, %r142, 4;
	add.s64 	%rd125, %rd413, %rd124;
	ld.global.f32 	%f285, [%rd125];
	mad.lo.s32 	%r143, %r293, %r106, %r15;
	mul.wide.s32 	%rd126, %r143, 4;
	add.s64 	%rd127, %rd414, %rd126;
	ld.global.f32 	%f286, [%rd127];
	fma.rn.f32 	%f287, %f285, %f286, %f564;
	mul.wide.s32 	%rd128, %r104, 4;
	add.s64 	%rd129, %rd125, %rd128;
	ld.global.f32 	%f288, [%rd129];
	mul.wide.s32 	%rd130, %r106, 4;
	add.s64 	%rd131, %rd127, %rd130;
	ld.global.f32 	%f289, [%rd131];
	fma.rn.f32 	%f564, %f288, %f289, %f287;
	add.s32 	%r293, %r293, 2;
$L__BB0_104:
	setp.eq.s32 	%p32, %r8, 0;
	@%p32 bra 	$L__BB0_15;
	cvt.u32.u64 	%r144, %rd13;
	mad.lo.s32 	%r145, %r293, %r104, %r144;
	mul.wide.s32 	%rd132, %r145, 4;
	add.s64 	%rd133, %rd413, %rd132;
	ld.global.f32 	%f290, [%rd133];
	mad.lo.s32 	%r146, %r293, %r106, %r15;
	mul.wide.s32 	%rd134, %r146, 4;
	add.s64 	%rd135, %rd414, %rd134;
	ld.global.f32 	%f291, [%rd135];
	fma.rn.f32 	%f564, %f290, %f291, %f564;
	bra.uni 	$L__BB0_15;
$L__BB0_106:
	setp.lt.u32 	%p18, %r2, 7;
	mov.f32 	%f564, 0f00000000;
	mov.b32 	%r297, 0;
	@%p18 bra 	$L__BB0_109;
	mov.f32 	%f564, 0f00000000;
	mov.b32 	%r295, 0;
$L__BB0_108:
	.pragma "nounroll";
	add.s32 	%r125, %r295, %r14;
	mul.wide.s32 	%rd76, %r125, 4;
	add.s64 	%rd77, %rd413, %rd76;
	ld.global.f32 	%f203, [%rd77];
	add.s32 	%r126, %r295, %r23;
	mul.wide.s32 	%rd78, %r126, 4;
	add.s64 	%rd79, %rd414, %rd78;
	ld.global.f32 	%f204, [%rd79];
	fma.rn.f32 	%f205, %f203, %f204, %f564;
	ld.global.f32 	%f206, [%rd77+4];
	ld.global.f32 	%f207, [%rd79+4];
	fma.rn.f32 	%f208, %f206, %f207, %f205;
	ld.global.f32 	%f209, [%rd77+8];
	ld.global.f32 	%f210, [%rd79+8];
	fma.rn.f32 	%f211, %f209, %f210, %f208;
	ld.global.f32 	%f212, [%rd77+12];
	ld.global.f32 	%f213, [%rd79+12];
	fma.rn.f32 	%f214, %f212, %f213, %f211;
	ld.global.f32 	%f215, [%rd77+16];
	ld.global.f32 	%f216, [%rd79+16];
	fma.rn.f32 	%f217, %f215, %f216, %f214;
	ld.global.f32 	%f218, [%rd77+20];
	ld.global.f32 	%f219, [%rd79+20];
	fma.rn.f32 	%f220, %f218, %f219, %f217;
	ld.global.f32 	%f221, [%rd77+24];
	ld.global.f32 	%f222, [%rd79+24];
	fma.rn.f32 	%f223, %f221, %f222, %f220;
	ld.global.f32 	%f224, [%rd77+28];
	ld.global.f32 	%f225, [%rd79+28];
	fma.rn.f32 	%f564, %f224, %f225, %f223;
	add.s32 	%r295, %r295, 8;
	setp.ne.s32 	%p19, %r295, %r7;
	mov.u32 	%r297, %r7;
	@%p19 bra 	$L__BB0_108;
$L__BB0_109:
	setp.eq.s32 	%p20, %r3, 0;
	@%p20 bra 	$L__BB0_15;
	setp.lt.u32 	%p21, %r4, 3;
	@%p21 bra 	$L__BB0_112;
	add.s32 	%r127, %r297, %r14;
	mul.wide.s32 	%rd80, %r127, 4;
	add.s64 	%rd81, %rd413, %rd80;
	ld.global.f32 	%f227, [%rd81];
	add.s32 	%r128, %r297, %r23;
	mul.wide.s32 	%rd82, %r128, 4;
	add.s64 	%rd83, %rd414, %rd82;
	ld.global.f32 	%f228, [%rd83];
	fma.rn.f32 	%f229, %f227, %f228, %f564;
	ld.global.f32 	%f230, [%rd81+4];
	ld.global.f32 	%f231, [%rd83+4];
	fma.rn.f32 	%f232, %f230, %f231, %f229;
	ld.global.f32 	%f233, [%rd81+8];
	ld.global.f32 	%f234, [%rd83+8];
	fma.rn.f32 	%f235, %f233, %f234, %f232;
	ld.global.f32 	%f236, [%rd81+12];
	ld.global.f32 	%f237, [%rd83+12];
	fma.rn.f32 	%f564, %f236, %f237, %f235;
	add.s32 	%r297, %r297, 4;
$L__BB0_112:
	setp.eq.s32 	%p22, %r5, 0;
	@%p22 bra 	$L__BB0_15;
	setp.eq.s32 	%p23, %r6, 0;
	@%p23 bra 	$L__BB0_115;
	add.s32 	%r129, %r297, %r14;
	mul.wide.s32 	%rd84, %r129, 4;
	add.s64 	%rd85, %rd413, %rd84;
	ld.global.f32 	%f239, [%rd85];
	add.s32 	%r130, %r297, %r23;
	mul.wide.s32 	%rd86, %r130, 4;
	add.s64 	%rd87, %rd414, %rd86;
	ld.global.f32 	%f240, [%rd87];
	fma.rn.f32 	%f241, %f239, %f240, %f564;
	ld.global.f32 	%f242, [%rd85+4];
	ld.global.f32 	%f243, [%rd87+4];
	fma.rn.f32 	%f564, %f242, %f243, %f241;
	add.s32 	%r297, %r297, 2;
$L__BB0_115:
	setp.eq.s32 	%p24, %r8, 0;
	@%p24 bra 	$L__BB0_15;
	add.s32 	%r131, %r297, %r14;
	mul.wide.s32 	%rd88, %r131, 4;
	add.s64 	%rd89, %rd413, %rd88;
	ld.global.f32 	%f244, [%rd89];
	add.s32 	%r132, %r297, %r23;
	mul.wide.s32 	%rd90, %r132, 4;
	add.s64 	%rd91, %rd414, %rd90;
	ld.global.f32 	%f245, [%rd91];
	fma.rn.f32 	%f564, %f244, %f245, %f564;
	bra.uni 	$L__BB0_15;
$L__BB0_117:
	setp.eq.s32 	%p25, %r99, 0;
	@%p25 bra 	$L__BB0_120;
	setp.lt.u32 	%p26, %r2, 7;
	mov.f32 	%f564, 0f00000000;
	mov.b32 	%r293, 0;
	@%p26 bra 	$L__BB0_98;
	mov.f32 	%f564, 0f00000000;
	mov.b32 	%r291, 0;
	bra.uni 	$L__BB0_97;
$L__BB0_120:
	setp.lt.u32 	%p33, %r2, 7;
	mov.f32 	%f564, 0f00000000;
	mov.b32 	%r301, 0;
	@%p33 bra 	$L__BB0_123;
	mov.f32 	%f564, 0f00000000;
	mov.b32 	%r299, 0;
$L__BB0_122:
	.pragma "nounroll";
	cvt.u32.u64 	%r149, %rd13;
	mad.lo.s32 	%r150, %r299, %r104, %r149;
	mul.wide.s32 	%rd136, %r150, 4;
	add.s64 	%rd137, %rd413, %rd136;
	ld.global.f32 	%f295, [%rd137];
	add.s32 	%r151, %r299, %r23;
	mul.wide.s32 	%rd138, %r151, 4;
	add.s64 	%rd139, %rd414, %rd138;
	ld.global.f32 	%f296, [%rd139];
	fma.rn.f32 	%f297, %f295, %f296, %f564;
	mul.wide.s32 	%rd140, %r104, 4;
	add.s64 	%rd141, %rd137, %rd140;
	ld.global.f32 	%f298, [%rd141];
	ld.global.f32 	%f299, [%rd139+4];
	fma.rn.f32 	%f300, %f298, %f299, %f297;
	add.s64 	%rd142, %rd141, %rd140;
	ld.global.f32 	%f301, [%rd142];
	ld.global.f32 	%f302, [%rd139+8];
	fma.rn.f32 	%f303, %f301, %f302, %f300;
	add.s64 	%rd143, %rd142, %rd140;
	ld.global.f32 	%f304, [%rd143];
	ld.global.f32 	%f305, [%rd139+12];
	fma.rn.f32 	%f306, %f304, %f305, %f303;
	add.s64 	%rd144, %rd143, %rd140;
	ld.global.f32 	%f307, [%rd144];
	ld.global.f32 	%f308, [%rd139+16];
	fma.rn.f32 	%f309, %f307, %f308, %f306;
	add.s64 	%rd145, %rd144, %rd140;
	ld.global.f32 	%f310, [%rd145];
	ld.global.f32 	%f311, [%rd139+20];
	fma.rn.f32 	%f312, %f310, %f311, %f309;
	add.s64 	%rd146, %rd145, %rd140;
	ld.global.f32 	%f313, [%rd146];
	ld.global.f32 	%f314, [%rd139+24];
	fma.rn.f32 	%f315, %f313, %f314, %f312;
	add.s64 	%rd147, %rd146, %rd140;
	ld.global.f32 	%f316, [%rd147];
	ld.global.f32 	%f317, [%rd139+28];
	fma.rn.f32 	%f564, %f316, %f317, %f315;
	add.s32 	%r299, %r299, 8;
	setp.ne.s32 	%p34, %r299, %r7;
	mov.u32 	%r301, %r7;
	@%p34 bra 	$L__BB0_122;
$L__BB0_123:
	setp.eq.s32 	%p35, %r3, 0;
	@%p35 bra 	$L__BB0_15;
	setp.lt.u32 	%p36, %r4, 3;
	@%p36 bra 	$L__BB0_126;
	cvt.u32.u64 	%r152, %rd13;
	mad.lo.s32 	%r153, %r301, %r104, %r152;
	mul.wide.s32 	%rd148, %r153, 4;
	add.s64 	%rd149, %rd413, %rd148;
	ld.global.f32 	%f319, [%rd149];
	add.s32 	%r154, %r301, %r23;
	mul.wide.s32 	%rd150, %r154, 4;
	add.s64 	%rd151, %rd414, %rd150;
	ld.global.f32 	%f320, [%rd151];
	fma.rn.f32 	%f321, %f319, %f320, %f564;
	mul.wide.s32 	%rd152, %r104, 4;
	add.s64 	%rd153, %rd149, %rd152;
	ld.global.f32 	%f322, [%rd153];
	ld.global.f32 	%f323, [%rd151+4];
	fma.rn.f32 	%f324, %f322, %f323, %f321;
	add.s64 	%rd154, %rd153, %rd152;
	ld.global.f32 	%f325, [%rd154];
	ld.global.f32 	%f326, [%rd151+8];
	fma.rn.f32 	%f327, %f325, %f326, %f324;
	add.s64 	%rd155, %rd154, %rd152;
	ld.global.f32 	%f328, [%rd155];
	ld.global.f32 	%f329, [%rd151+12];
	fma.rn.f32 	%f564, %f328, %f329, %f327;
	add.s32 	%r301, %r301, 4;
$L__BB0_126:
	setp.eq.s32 	%p37, %r5, 0;
	@%p37 bra 	$L__BB0_15;
	setp.eq.s32 	%p38, %r6, 0;
	@%p38 bra 	$L__BB0_129;
	cvt.u32.u64 	%r155, %rd13;
	mad.lo.s32 	%r156, %r301, %r104, %r155;
	mul.wide.s32 	%rd156, %r156, 4;
	add.s64 	%rd157, %rd413, %rd156;
	ld.global.f32 	%f331, [%rd157];
	add.s32 	%r157, %r301, %r23;
	mul.wide.s32 	%rd158, %r157, 4;
	add.s64 	%rd159, %rd414, %rd158;
	ld.global.f32 	%f332, [%rd159];
	fma.rn.f32 	%f333, %f331, %f332, %f564;
	mul.wide.s32 	%rd160, %r104, 4;
	add.s64 	%rd161, %rd157, %rd160;
	ld.global.f32 	%f334, [%rd161];
	ld.global.f32 	%f335, [%rd159+4];
	fma.rn.f32 	%f564, %f334, %f335, %f333;
	add.s32 	%r301, %r301, 2;
$L__BB0_129:
	setp.eq.s32 	%p39, %r8, 0;
	@%p39 bra 	$L__BB0_15;
	cvt.u32.u64 	%r158, %rd13;
	mad.lo.s32 	%r159, %r301, %r104, %r158;
	mul.wide.s32 	%rd162, %r159, 4;
	add.s64 	%rd163, %rd413, %rd162;
	ld.global.f32 	%f336, [%rd163];
	add.s32 	%r160, %r301, %r23;
	mul.wide.s32 	%rd164, %r160, 4;
	add.s64 	%rd165, %rd414, %rd164;
	ld.global.f32 	%f337, [%rd165];
	fma.rn.f32 	%f564, %f336, %f337, %f564;
	bra.uni 	$L__BB0_15;
$L__BB0_131:
	setp.eq.s32 	%p40, %r98, 0;
	@%p40 bra 	$L__BB0_155;
	setp.eq.s32 	%p41, %r99, 0;
	@%p41 bra 	$L__BB0_144;
	setp.lt.u32 	%p42, %r2, 7;
	mov.f32 	%f564, 0f00000000;
	mov.b32 	%r289, 0;
	@%p42 bra 	$L__BB0_89;
	mov.f32 	%f564, 0f00000000;
	mov.b32 	%r287, 0;
	bra.uni 	$L__BB0_88;
$L__BB0_135:
	.pragma "nounroll";
	cvt.u32.u64 	%r183, %rd13;
	mad.lo.s32 	%r184, %r303, %r104, %r183;
	mul.wide.s32 	%rd212, %r184, 4;
	add.s64 	%rd213, %rd413, %rd212;
	ld.global.f32 	%f441, [%rd213];
	mad.lo.s32 	%r185, %r303, %r106, %r15;
	mul.wide.s32 	%rd214, %r185, 2;
	add.s64 	%rd215, %rd414, %rd214;
	ld.global.u16 	%rs94, [%rd215];
	// begin inline asm
	{  cvt.f32.f16 %f433, %rs94;}

	// end inline asm
	fma.rn.f32 	%f442, %f441, %f433, %f564;
	mul.wide.s32 	%rd216, %r104, 4;
	add.s64 	%rd217, %rd213, %rd216;
	ld.global.f32 	%f443, [%rd217];
	mul.wide.s32 	%rd218, %r106, 2;
	add.s64 	%rd219, %rd215, %rd218;
	ld.global.u16 	%rs95, [%rd219];
	// begin inline asm
	{  cvt.f32.f16 %f434, %rs95;}

	// end inline asm
	fma.rn.f32 	%f444, %f443, %f434, %f442;
	add.s64 	%rd220, %rd217, %rd216;
	ld.global.f32 	%f445, [%rd220];
	add.s64 	%rd221, %rd219, %rd218;
	ld.global.u16 	%rs96, [%rd221];
	// begin inline asm
	{  cvt.f32.f16 %f435, %rs96;}

	// end inline asm
	fma.rn.f32 	%f446, %f445, %f435, %f444;
	add.s64 	%rd222, %rd220, %rd216;
	ld.global.f32 	%f447, [%rd222];
	add.s64 	%rd223, %rd221, %rd218;
	ld.global.u16 	%rs97, [%rd223];
	// begin inline asm
	{  cvt.f32.f16 %f436, %rs97;}

	// end inline asm
	fma.rn.f32 	%f448, %f447, %f436, %f446;
	add.s64 	%rd224, %rd222, %rd216;
	ld.global.f32 	%f449, [%rd224];
	add.s64 	%rd225, %rd223, %rd218;
	ld.global.u16 	%rs98, [%rd225];
	// begin inline asm
	{  cvt.f32.f16 %f437, %rs98;}

	// end inline asm
	fma.rn.f32 	%f450, %f449, %f437, %f448;
	add.s64 	%rd226, %rd224, %rd216;
	ld.global.f32 	%f451, [%rd226];
	add.s64 	%rd227, %rd225, %rd218;
	ld.global.u16 	%rs99, [%rd227];
	// begin inline asm
	{  cvt.f32.f16 %f438, %rs99;}

	// end inline asm
	fma.rn.f32 	%f452, %f451, %f438, %f450;
	add.s64 	%rd228, %rd226, %rd216;
	ld.global.f32 	%f453, [%rd228];
	add.s64 	%rd229, %rd227, %rd218;
	ld.global.u16 	%rs100, [%rd229];
	// begin inline asm
	{  cvt.f32.f16 %f439, %rs100;}

	// end inline asm
	fma.rn.f32 	%f454, %f453, %f439, %f452;
	add.s64 	%rd230, %rd228, %rd216;
	ld.global.f32 	%f455, [%rd230];
	add.s64 	%rd231, %rd229, %rd218;
	ld.global.u16 	%rs101, [%rd231];
	// begin inline asm
	{  cvt.f32.f16 %f440, %rs101;}

	// end inline asm
	fma.rn.f32 	%f564, %f455, %f440, %f454;
	add.s32 	%r303, %r303, 8;
	setp.ne.s32 	%p58, %r303, %r7;
	mov.u32 	%r305, %r7;
	@%p58 bra 	$L__BB0_135;
$L__BB0_136:
	setp.eq.s32 	%p59, %r3, 0;
	@%p59 bra 	$L__BB0_15;
	setp.lt.u32 	%p60, %r4, 3;
	@%p60 bra 	$L__BB0_139;
	cvt.u32.u64 	%r186, %rd13;
	mad.lo.s32 	%r187, %r305, %r104, %r186;
	mul.wide.s32 	%rd232, %r187, 4;
	add.s64 	%rd233, %rd413, %rd232;
	ld.global.f32 	%f461, [%rd233];
	mad.lo.s32 	%r188, %r305, %r106, %r15;
	mul.wide.s32 	%rd234, %r188, 2;
	add.s64 	%rd235, %rd414, %rd234;
	ld.global.u16 	%rs102, [%rd235];
	// begin inline asm
	{  cvt.f32.f16 %f457, %rs102;}

	// end inline asm
	fma.rn.f32 	%f462, %f461, %f457, %f564;
	mul.wide.s32 	%rd236, %r104, 4;
	add.s64 	%rd237, %rd233, %rd236;
	ld.global.f32 	%f463, [%rd237];
	mul.wide.s32 	%rd238, %r106, 2;
	add.s64 	%rd239, %rd235, %rd238;
	ld.global.u16 	%rs103, [%rd239];
	// begin inline asm
	{  cvt.f32.f16 %f458, %rs103;}

	// end inline asm
	fma.rn.f32 	%f464, %f463, %f458, %f462;
	add.s64 	%rd240, %rd237, %rd236;
	ld.global.f32 	%f465, [%rd240];
	add.s64 	%rd241, %rd239, %rd238;
	ld.global.u16 	%rs104, [%rd241];
	// begin inline asm
	{  cvt.f32.f16 %f459, %rs104;}

	// end inline asm
	fma.rn.f32 	%f466, %f465, %f459, %f464;
	add.s64 	%rd242, %rd240, %rd236;
	ld.global.f32 	%f467, [%rd242];
	add.s64 	%rd243, %rd241, %rd238;
	ld.global.u16 	%rs105, [%rd243];
	// begin inline asm
	{  cvt.f32.f16 %f460, %rs105;}

	// end inline asm
	fma.rn.f32 	%f564, %f467, %f460, %f466;
	add.s32 	%r305, %r305, 4;
$L__BB0_139:
	setp.eq.s32 	%p61, %r5, 0;
	@%p61 bra 	$L__BB0_15;
	setp.eq.s32 	%p62, %r6, 0;
	@%p62 bra 	$L__BB0_142;
	cvt.u32.u64 	%r189, %rd13;
	mad.lo.s32 	%r190, %r305, %r104, %r189;
	mul.wide.s32 	%rd244, %r190, 4;
	add.s64 	%rd245, %rd413, %rd244;
	ld.global.f32 	%f471, [%rd245];
	mad.lo.s32 	%r191, %r305, %r106, %r15;
	mul.wide.s32 	%rd246, %r191, 2;
	add.s64 	%rd247, %rd414, %rd246;
	ld.global.u16 	%rs106, [%rd247];
	// begin inline asm
	{  cvt.f32.f16 %f469, %rs106;}

	// end inline asm
	fma.rn.f32 	%f472, %f471, %f469, %f564;
	mul.wide.s32 	%rd248, %r104, 4;
	add.s64 	%rd249, %rd245, %rd248;
	ld.global.f32 	%f473, [%rd249];
	mul.wide.s32 	%rd250, %r106, 2;
	add.s64 	%rd251, %rd247, %rd250;
	ld.global.u16 	%rs107, [%rd251];
	// begin inline asm
	{  cvt.f32.f16 %f470, %rs107;}

	// end inline asm
	fma.rn.f32 	%f564, %f473, %f470, %f472;
	add.s32 	%r305, %r305, 2;
$L__BB0_142:
	setp.eq.s32 	%p63, %r8, 0;
	@%p63 bra 	$L__BB0_15;
	cvt.u32.u64 	%r192, %rd13;
	mad.lo.s32 	%r193, %r305, %r104, %r192;
	mul.wide.s32 	%rd252, %r193, 4;
	add.s64 	%rd253, %rd413, %rd252;
	ld.global.f32 	%f475, [%rd253];
	mad.lo.s32 	%r194, %r305, %r106, %r15;
	mul.wide.s32 	%rd254, %r194, 2;
	add.s64 	%rd255, %rd414, %rd254;
	ld.global.u16 	%rs108, [%rd255];
	// begin inline asm
	{  cvt.f32.f16 %f474, %rs108;}

	// end inline asm
	fma.rn.f32 	%f564, %f475, %f474, %f564;
	bra.uni 	$L__BB0_15;
$L__BB0_144:
	setp.lt.u32 	%p49, %r2, 7;
	mov.f32 	%f564, 0f00000000;
	mov.b32 	%r309, 0;
	@%p49 bra 	$L__BB0_147;
	mov.f32 	%f564, 0f00000000;
	mov.b32 	%r307, 0;
$L__BB0_146:
	.pragma "nounroll";
	add.s32 	%r173, %r307, %r14;
	mul.wide.s32 	%rd196, %r173, 4;
	add.s64 	%rd197, %rd413, %rd196;
	ld.global.f32 	%f395, [%rd197];
	add.s32 	%r174, %r307, %r23;
	mul.wide.s32 	%rd198, %r174, 2;
	add.s64 	%rd199, %rd414, %rd198;
	ld.global.u16 	%rs79, [%rd199];
	// begin inline asm
	{  cvt.f32.f16 %f387, %rs79;}

	// end inline asm
	fma.rn.f32 	%f396, %f395, %f387, %f564;
	ld.global.f32 	%f397, [%rd197+4];
	ld.global.u16 	%rs80, [%rd199+2];
	// begin inline asm
	{  cvt.f32.f16 %f388, %rs80;}

	// end inline asm
	fma.rn.f32 	%f398, %f397, %f388, %f396;
	ld.global.f32 	%f399, [%rd197+8];
	ld.global.u16 	%rs81, [%rd199+4];
	// begin inline asm
	{  cvt.f32.f16 %f389, %rs81;}

	// end inline asm
	fma.rn.f32 	%f400, %f399, %f389, %f398;
	ld.global.f32 	%f401, [%rd197+12];
	ld.global.u16 	%rs82, [%rd199+6];
	// begin inline asm
	{  cvt.f32.f16 %f390, %rs82;}

	// end inline asm
	fma.rn.f32 	%f402, %f401, %f390, %f400;
	ld.global.f32 	%f403, [%rd197+16];
	ld.global.u16 	%rs83, [%rd199+8];
	// begin inline asm
	{  cvt.f32.f16 %f391, %rs83;}

	// end inline asm
	fma.rn.f32 	%f404, %f403, %f391, %f402;
	ld.global.f32 	%f405, [%rd197+20];
	ld.global.u16 	%rs84, [%rd199+10];
	// begin inline asm
	{  cvt.f32.f16 %f392, %rs84;}

	// end inline asm
	fma.rn.f32 	%f406, %f405, %f392, %f404;
	ld.global.f32 	%f407, [%rd197+24];
	ld.global.u16 	%rs85, [%rd199+12];
	// begin inline asm
	{  cvt.f32.f16 %f393, %rs85;}

	// end inline asm
	fma.rn.f32 	%f408, %f407, %f393, %f406;
	ld.global.f32 	%f409, [%rd197+28];
	ld.global.u16 	%rs86, [%rd199+14];
	// begin inline asm
	{  cvt.f32.f16 %f394, %rs86;}

	// end inline asm
	fma.rn.f32 	%f564, %f409, %f394, %f408;
	add.s32 	%r307, %r307, 8;
	setp.ne.s32 	%p50, %r307, %r7;
	mov.u32 	%r309, %r7;
	@%p50 bra 	$L__BB0_146;
$L__BB0_147:
	setp.eq.s32 	%p51, %r3, 0;
	@%p51 bra 	$L__BB0_15;
	setp.lt.u32 	%p52, %r4, 3;
	@%p52 bra 	$L__BB0_150;
	add.s32 	%r175, %r309, %r14;
	mul.wide.s32 	%rd200, %r175, 4;
	add.s64 	%rd201, %rd413, %rd200;
	ld.global.f32 	%f415, [%rd201];
	add.s32 	%r176, %r309, %r23;
	mul.wide.s32 	%rd202, %r176, 2;
	add.s64 	%rd203, %rd414, %rd202;
	ld.global.u16 	%rs87, [%rd203];
	// begin inline asm
	{  cvt.f32.f16 %f411, %rs87;}

	// end inline asm
	fma.rn.f32 	%f416, %f415, %f411, %f564;
	ld.global.f32 	%f417, [%rd201+4];
	ld.global.u16 	%rs88, [%rd203+2];
	// begin inline asm
	{  cvt.f32.f16 %f412, %rs88;}

	// end inline asm
	fma.rn.f32 	%f418, %f417, %f412, %f416;
	ld.global.f32 	%f419, [%rd201+8];
	ld.global.u16 	%rs89, [%rd203+4];
	// begin inline asm
	{  cvt.f32.f16 %f413, %rs89;}

	// end inline asm
	fma.rn.f32 	%f420, %f419, %f413, %f418;
	ld.global.f32 	%f421, [%rd201+12];
	ld.global.u16 	%rs90, [%rd203+6];
	// begin inline asm
	{  cvt.f32.f16 %f414, %rs90;}

	// end inline asm
	fma.rn.f32 	%f564, %f421, %f414, %f420;
	add.s32 	%r309, %r309, 4;
$L__BB0_150:
	setp.eq.s32 	%p53, %r5, 0;
	@%p53 bra 	$L__BB0_15;
	setp.eq.s32 	%p54, %r6, 0;
	@%p54 bra 	$L__BB0_153;
	add.s32 	%r177, %r309, %r14;
	mul.wide.s32 	%rd204, %r177, 4;
	add.s64 	%rd205, %rd413, %rd204;
	ld.global.f32 	%f425, [%rd205];
	add.s32 	%r178, %r309, %r23;
	mul.wide.s32 	%rd206, %r178, 2;
	add.s64 	%rd207, %rd414, %rd206;
	ld.global.u16 	%rs91, [%rd207];
	// begin inline asm
	{  cvt.f32.f16 %f423, %rs91;}

	// end inline asm
	fma.rn.f32 	%f426, %f425, %f423, %f564;
	ld.global.f32 	%f427, [%rd205+4];
	ld.global.u16 	%rs92, [%rd207+2];
	// begin inline asm
	{  cvt.f32.f16 %f424, %rs92;}

	// end inline asm
	fma.rn.f32 	%f564, %f427, %f424, %f426;
	add.s32 	%r309, %r309, 2;
$L__BB0_153:
	setp.eq.s32 	%p55, %r8, 0;
	@%p55 bra 	$L__BB0_15;
	add.s32 	%r179, %r309, %r14;
	mul.wide.s32 	%rd208, %r179, 4;
	add.s64 	%rd209, %rd413, %rd208;
	ld.global.f32 	%f429, [%rd209];
	add.s32 	%r180, %r309, %r23;
	mul.wide.s32 	%rd210, %r180, 2;
	add.s64 	%rd211, %rd414, %rd210;
	ld.global.u16 	%rs93, [%rd211];
	// begin inline asm
	{  cvt.f32.f16 %f428, %rs93;}

	// end inline asm
	fma.rn.f32 	%f564, %f429, %f428, %f564;
	bra.uni 	$L__BB0_15;
$L__BB0_155:
	setp.eq.s32 	%p56, %r99, 0;
	@%p56 bra 	$L__BB0_158;
	setp.lt.u32 	%p57, %r2, 7;
	mov.f32 	%f564, 0f00000000;
	mov.b32 	%r305, 0;
	@%p57 bra 	$L__BB0_136;
	mov.f32 	%f564, 0f00000000;
	mov.b32 	%r303, 0;
	bra.uni 	$L__BB0_135;
$L__BB0_158:
	setp.lt.u32 	%p64, %r2, 7;
	mov.f32 	%f564, 0f00000000;
	mov.b32 	%r313, 0;
	@%p64 bra 	$L__BB0_161;
	mov.f32 	%f564, 0f00000000;
	mov.b32 	%r311, 0;
$L__BB0_160:
	.pragma "nounroll";
	cvt.u32.u64 	%r197, %rd13;
	mad.lo.s32 	%r198, %r311, %r104, %r197;
	mul.wide.s32 	%rd256, %r198, 4;
	add.s64 	%rd257, %rd413, %rd256;
	ld.global.f32 	%f487, [%rd257];
	add.s32 	%r199, %r311, %r23;
	mul.wide.s32 	%rd258, %r199, 2;
	add.s64 	%rd259, %rd414, %rd258;
	ld.global.u16 	%rs109, [%rd259];
	// begin inline asm
	{  cvt.f32.f16 %f479, %rs109;}

	// end inline asm
	fma.rn.f32 	%f488, %f487, %f479, %f564;
	mul.wide.s32 	%rd260, %r104, 4;
	add.s64 	%rd261, %rd257, %rd260;
	ld.global.f32 	%f489, [%rd261];
	ld.global.u16 	%rs110, [%rd259+2];
	// begin inline asm
	{  cvt.f32.f16 %f480, %rs110;}

	// end inline asm
	fma.rn.f32 	%f490, %f489, %f480, %f488;
	add.s64 	%rd262, %rd261, %rd260;
	ld.global.f32 	%f491, [%rd262];
	ld.global.u16 	%rs111, [%rd259+4];
	// begin inline asm
	{  cvt.f32.f16 %f481, %rs111;}

	// end inline asm
	fma.rn.f32 	%f492, %f491, %f481, %f490;
	add.s64 	%rd263, %rd262, %rd260;
	ld.global.f32 	%f493, [%rd263];
	ld.global.u16 	%rs112, [%rd259+6];
	// begin inline asm
	{  cvt.f32.f16 %f482, %rs112;}

	// end inline asm
	fma.rn.f32 	%f494, %f493, %f482, %f492;
	add.s64 	%rd264, %rd263, %rd260;
	ld.global.f32 	%f495, [%rd264];
	ld.global.u16 	%rs113, [%rd259+8];
	// begin inline asm
	{  cvt.f32.f16 %f483, %rs113;}

	// end inline asm
	fma.rn.f32 	%f496, %f495, %f483, %f494;
	add.s64 	%rd265, %rd264, %rd260;
	ld.global.f32 	%f497, [%rd265];
	ld.global.u16 	%rs114, [%rd259+10];
	// begin inline asm
	{  cvt.f32.f16 %f484, %rs114;}

	// end inline asm
	fma.rn.f32 	%f498, %f497, %f484, %f496;
	add.s64 	%rd266, %rd265, %rd260;
	ld.global.f32 	%f499, [%rd266];
	ld.global.u16 	%rs115, [%rd259+12];
	// begin inline asm
	{  cvt.f32.f16 %f485, %rs115;}

	// end inline asm
	fma.rn.f32 	%f500, %f499, %f485, %f498;
	add.s64 	%rd267, %rd266, %rd260;
	ld.global.f32 	%f501, [%rd267];
	ld.global.u16 	%rs116, [%rd259+14];
	// begin inline asm
	{  cvt.f32.f16 %f486, %rs116;}

	// end inline asm
	fma.rn.f32 	%f564, %f501, %f486, %f500;
	add.s32 	%r311, %r311, 8;
	setp.ne.s32 	%p65, %r311, %r7;
	mov.u32 	%r313, %r7;
	@%p65 bra 	$L__BB0_160;
$L__BB0_161:
	setp.eq.s32 	%p66, %r3, 0;
	@%p66 bra 	$L__BB0_15;
	setp.lt.u32 	%p67, %r4, 3;
	@%p67 bra 	$L__BB0_164;
	cvt.u32.u64 	%r200, %rd13;
	mad.lo.s32 	%r201, %r313, %r104, %r200;
	mul.wide.s32 	%rd268, %r201, 4;
	add.s64 	%rd269, %rd413, %rd268;
	ld.global.f32 	%f507, [%rd269];
	add.s32 	%r202, %r313, %r23;
	mul.wide.s32 	%rd270, %r202, 2;
	add.s64 	%rd271, %rd414, %rd270;
	ld.global.u16 	%rs117, [%rd271];
	// begin inline asm
	{  cvt.f32.f16 %f503, %rs117;}

	// end inline asm
	fma.rn.f32 	%f508, %f507, %f503, %f564;
	mul.wide.s32 	%rd272, %r104, 4;
	add.s64 	%rd273, %rd269, %rd272;
	ld.global.f32 	%f509, [%rd273];
	ld.global.u16 	%rs118, [%rd271+2];
	// begin inline asm
	{  cvt.f32.f16 %f504, %rs118;}

	// end inline asm
	fma.rn.f32 	%f510, %f509, %f504, %f508;
	add.s64 	%rd274, %rd273, %rd272;
	ld.global.f32 	%f511, [%rd274];
	ld.global.u16 	%rs119, [%rd271+4];
	// begin inline asm
	{  cvt.f32.f16 %f505, %rs119;}

	// end inline asm
	fma.rn.f32 	%f512, %f511, %f505, %f510;
	add.s64 	%rd275, %rd274, %rd272;
	ld.global.f32 	%f513, [%rd275];
	ld.global.u16 	%rs120, [%rd271+6];
	// begin inline asm
	{  cvt.f32.f16 %f506, %rs120;}

	// end inline asm
	fma.rn.f32 	%f564, %f513, %f506, %f512;
	add.s32 	%r313, %r313, 4;
$L__BB0_164:
	setp.eq.s32 	%p68, %r5, 0;
	@%p68 bra 	$L__BB0_15;
	setp.eq.s32 	%p69, %r6, 0;
	@%p69 bra 	$L__BB0_167;
	cvt.u32.u64 	%r203, %rd13;
	mad.lo.s32 	%r204, %r313, %r104, %r203;
	mul.wide.s32 	%rd276, %r204, 4;
	add.s64 	%rd277, %rd413, %rd276;
	ld.global.f32 	%f517, [%rd277];
	add.s32 	%r205, %r313, %r23;
	mul.wide.s32 	%rd278, %r205, 2;
	add.s64 	%rd279, %rd414, %rd278;
	ld.global.u16 	%rs121, [%rd279];
	// begin inline asm
	{  cvt.f32.f16 %f515, %rs121;}

	// end inline asm
	fma.rn.f32 	%f518, %f517, %f515, %f564;
	mul.wide.s32 	%rd280, %r104, 4;
	add.s64 	%rd281, %rd277, %rd280;
	ld.global.f32 	%f519, [%rd281];
	ld.global.u16 	%rs122, [%rd279+2];
	// begin inline asm
	{  cvt.f32.f16 %f516, %rs122;}

	// end inline asm
	fma.rn.f32 	%f564, %f519, %f516, %f518;
	add.s32 	%r313, %r313, 2;
$L__BB0_167:
	setp.eq.s32 	%p70, %r8, 0;
	@%p70 bra 	$L__BB0_15;
	cvt.u32.u64 	%r206, %rd13;
	mad.lo.s32 	%r207, %r313, %r104, %r206;
	mul.wide.s32 	%rd282, %r207, 4;
	add.s64 	%rd283, %rd413, %rd282;
	ld.global.f32 	%f521, [%rd283];
	add.s32 	%r208, %r313, %r23;
	mul.wide.s32 	%rd284, %r208, 2;
	add.s64 	%rd285, %rd414, %rd284;
	ld.global.u16 	%rs123, [%rd285];
	// begin inline asm
	{  cvt.f32.f16 %f520, %rs123;}

	// end inline asm
	fma.rn.f32 	%f564, %f521, %f520, %f564;
	bra.uni 	$L__BB0_15;
$L__BB0_169:
	@%p4 bra 	$L__BB0_172;
	setp.lt.u32 	%p72, %r2, 3;
	mov.f32 	%f564, 0f00000000;
	mov.b32 	%r286, 0;
	@%p72 bra 	$L__BB0_66;
	mov.f32 	%f564, 0f00000000;
	mov.b32 	%r284, 0;
	bra.uni 	$L__BB0_41;
$L__BB0_172:
	setp.lt.u32 	%p91, %r2, 3;
	mov.f32 	%f564, 0f00000000;
	mov.b32 	%r317, 0;
	@%p91 bra 	$L__BB0_199;
	mov.f32 	%f564, 0f00000000;
	mov.b32 	%r315, 0;
$L__BB0_174:
	.pragma "nounroll";
	setp.eq.s32 	%p92, %r98, 0;
	@%p92 bra 	$L__BB0_176;
	add.s32 	%r240, %r315, %r14;
	mul.wide.s32 	%rd342, %r240, 2;
	add.s64 	%rd343, %rd413, %rd342;
	ld.global.u16 	%rs154, [%rd343];
	bra.uni 	$L__BB0_177;
$L__BB0_176:
	cvt.u32.u64 	%r241, %rd13;
	mad.lo.s32 	%r242, %r315, %r104, %r241;
	mul.wide.s32 	%rd344, %r242, 2;
	add.s64 	%rd345, %rd413, %rd344;
	ld.global.u16 	%rs154, [%rd345];
$L__BB0_177:
	setp.eq.s32 	%p93, %r99, 0;
	// begin inline asm
	{  cvt.f32.f16 %f536, %rs154;}

	// end inline asm
	@%p93 bra 	$L__BB0_179;
	mad.lo.s32 	%r243, %r315, %r106, %r15;
	mul.wide.s32 	%rd346, %r243, 2;
	add.s64 	%rd347, %rd414, %rd346;
	ld.global.u16 	%rs155, [%rd347];
	bra.uni 	$L__BB0_180;
$L__BB0_179:
	add.s32 	%r244, %r315, %r23;
	mul.wide.s32 	%rd348, %r244, 2;
	add.s64 	%rd349, %rd414, %rd348;
	ld.global.u16 	%rs155, [%rd349];
$L__BB0_180:
	// begin inline asm
	{  cvt.f32.f16 %f537, %rs155;}

	// end inline asm
	fma.rn.f32 	%f134, %f536, %f537, %f564;
	add.s32 	%r89, %r315, 1;
	cvt.s64.s32 	%rd350, %r14;
	cvt.s64.s32 	%rd19, %r315;
	add.s64 	%rd351, %rd19, %rd350;
	shl.b64 	%rd352, %rd351, 1;
	add.s64 	%rd20, %rd413, %rd352;
	@%p92 bra 	$L__BB0_182;
	ld.global.u16 	%rs156, [%rd20+2];
	bra.uni 	$L__BB0_183;
$L__BB0_182:
	cvt.u32.u64 	%r245, %rd13;
	mad.lo.s32 	%r246, %r89, %r104, %r245;
	mul.wide.s32 	%rd353, %r246, 2;
	add.s64 	%rd354, %rd413, %rd353;
	ld.global.u16 	%rs156, [%rd354];
$L__BB0_183:
	// begin inline asm
	{  cvt.f32.f16 %f538, %rs156;}

	// end inline asm
	cvt.s64.s32 	%rd355, %r23;
	add.s64 	%rd356, %rd19, %rd355;
	shl.b64 	%rd357, %rd356, 1;
	add.s64 	%rd21, %rd414, %rd357;
	@%p93 bra 	$L__BB0_185;
	mad.lo.s32 	%r247, %r89, %r106, %r15;
	mul.wide.s32 	%rd358, %r247, 2;
	add.s64 	%rd359, %rd414, %rd358;
	ld.global.u16 	%rs157, [%rd359];
	bra.uni 	$L__BB0_186;
$L__BB0_185:
	ld.global.u16 	%rs157, [%rd21+2];
$L__BB0_186:
	// begin inline asm
	{  cvt.f32.f16 %f539, %rs157;}

	// end inline asm
	fma.rn.f32 	%f136, %f538, %f539, %f134;
	add.s32 	%r90, %r315, 2;
	@%p92 bra 	$L__BB0_188;
	ld.global.u16 	%rs158, [%rd20+4];
	bra.uni 	$L__BB0_189;
$L__BB0_188:
	cvt.u32.u64 	%r248, %rd13;
	mad.lo.s32 	%r249, %r90, %r104, %r248;
	mul.wide.s32 	%rd360, %r249, 2;
	add.s64 	%rd361, %rd413, %rd360;
	ld.global.u16 	%rs158, [%rd361];
$L__BB0_189:
	// begin inline asm
	{  cvt.f32.f16 %f540, %rs158;}

	// end inline asm
	@%p93 bra 	$L__BB0_191;
	mad.lo.s32 	%r250, %r90, %r106, %r15;
	mul.wide.s32 	%rd362, %r250, 2;
	add.s64 	%rd363, %rd414, %rd362;
	ld.global.u16 	%rs159, [%rd363];
	bra.uni 	$L__BB0_192;
$L__BB0_191:
	ld.global.u16 	%rs159, [%rd21+4];
$L__BB0_192:
	// begin inline asm
	{  cvt.f32.f16 %f541, %rs159;}

	// end inline asm
	fma.rn.f32 	%f138, %f540, %f541, %f136;
	add.s32 	%r91, %r315, 3;
	@%p92 bra 	$L__BB0_194;
	ld.global.u16 	%rs160, [%rd20+6];
	bra.uni 	$L__BB0_195;
$L__BB0_194:
	cvt.u32.u64 	%r251, %rd13;
	mad.lo.s32 	%r252, %r91, %r104, %r251;
	mul.wide.s32 	%rd364, %r252, 2;
	add.s64 	%rd365, %rd413, %rd364;
	ld.global.u16 	%rs160, [%rd365];
$L__BB0_195:
	// begin inline asm
	{  cvt.f32.f16 %f542, %rs160;}

	// end inline asm
	@%p93 bra 	$L__BB0_197;
	mad.lo.s32 	%r253, %r91, %r106, %r15;
	mul.wide.s32 	%rd366, %r253, 2;
	add.s64 	%rd367, %rd414, %rd366;
	ld.global.u16 	%rs161, [%rd367];
	bra.uni 	$L__BB0_198;
$L__BB0_197:
	ld.global.u16 	%rs161, [%rd21+6];
$L__BB0_198:
	// begin inline asm
	{  cvt.f32.f16 %f543, %rs161;}

	// end inline asm
	fma.rn.f32 	%f564, %f542, %f543, %f138;
	add.s32 	%r315, %r315, 4;
	setp.ne.s32 	%p100, %r315, %r9;
	mov.u32 	%r317, %r9;
	@%p100 bra 	$L__BB0_174;
$L__BB0_199:
	setp.eq.s32 	%p101, %r5, 0;
	@%p101 bra 	$L__BB0_15;
	setp.eq.s32 	%p102, %r6, 0;
	@%p102 bra 	$L__BB0_214;
	setp.eq.s32 	%p103, %r98, 0;
	@%p103 bra 	$L__BB0_203;
	add.s32 	%r254, %r317, %r14;
	mul.wide.s32 	%rd368, %r254, 2;
	add.s64 	%rd369, %rd413, %rd368;
	ld.global.u16 	%rs162, [%rd369];
	bra.uni 	$L__BB0_204;
$L__BB0_203:
	cvt.u32.u64 	%r255, %rd13;
	mad.lo.s32 	%r256, %r317, %r104, %r255;
	mul.wide.s32 	%rd370, %r256, 2;
	add.s64 	%rd371, %rd413, %rd370;
	ld.global.u16 	%rs162, [%rd371];
$L__BB0_204:
	setp.eq.s32 	%p104, %r99, 0;
	// begin inline asm
	{  cvt.f32.f16 %f545, %rs162;}

	// end inline asm
	@%p104 bra 	$L__BB0_206;
	mad.lo.s32 	%r257, %r317, %r106, %r15;
	mul.wide.s32 	%rd372, %r257, 2;
	add.s64 	%rd373, %rd414, %rd372;
	ld.global.u16 	%rs163, [%rd373];
	bra.uni 	$L__BB0_207;
$L__BB0_206:
	add.s32 	%r258, %r317, %r23;
	mul.wide.s32 	%rd374, %r258, 2;
	add.s64 	%rd375, %rd414, %rd374;
	ld.global.u16 	%rs163, [%rd375];
$L__BB0_207:
	// begin inline asm
	{  cvt.f32.f16 %f546, %rs163;}

	// end inline asm
	fma.rn.f32 	%f144, %f545, %f546, %f564;
	add.s32 	%r94, %r317, 1;
	@%p103 bra 	$L__BB0_209;
	cvt.s64.s32 	%rd376, %r14;
	cvt.u64.u32 	%rd377, %r317;
	add.s64 	%rd378, %rd377, %rd376;
	shl.b64 	%rd379, %rd378, 1;
	add.s64 	%rd380, %rd413, %rd379;
	ld.global.u16 	%rs164, [%rd380+2];
	bra.uni 	$L__BB0_210;
$L__BB0_209:
	cvt.u32.u64 	%r259, %rd13;
	mad.lo.s32 	%r260, %r94, %r104, %r259;
	mul.wide.s32 	%rd381, %r260, 2;
	add.s64 	%rd382, %rd413, %rd381;
	ld.global.u16 	%rs164, [%rd382];
$L__BB0_210:
	// begin inline asm
	{  cvt.f32.f16 %f547, %rs164;}

	// end inline asm
	@%p104 bra 	$L__BB0_212;
	mad.lo.s32 	%r261, %r94, %r106, %r15;
	mul.wide.s32 	%rd383, %r261, 2;
	add.s64 	%rd384, %rd414, %rd383;
	ld.global.u16 	%rs165, [%rd384];
	bra.uni 	$L__BB0_213;
$L__BB0_212:
	cvt.s64.s32 	%rd385, %r23;
	cvt.u64.u32 	%rd386, %r317;
	add.s64 	%rd387, %rd386, %rd385;
	shl.b64 	%rd388, %rd387, 1;
	add.s64 	%rd389, %rd414, %rd388;
	ld.global.u16 	%rs165, [%rd389+2];
$L__BB0_213:
	// begin inline asm
	{  cvt.f32.f16 %f548, %rs165;}

	// end inline asm
	fma.rn.f32 	%f564, %f547, %f548, %f144;
	add.s32 	%r317, %r317, 2;
$L__BB0_214:
	setp.eq.s32 	%p107, %r8, 0;
	@%p107 bra 	$L__BB0_15;
	setp.eq.s32 	%p108, %r98, 0;
	@%p108 bra 	$L__BB0_217;
	add.s32 	%r262, %r317, %r14;
	mul.wide.s32 	%rd390, %r262, 2;
	add.s64 	%rd391, %rd413, %rd390;
	ld.global.u16 	%rs166, [%rd391];
	bra.uni 	$L__BB0_218;
$L__BB0_217:
	cvt.u32.u64 	%r263, %rd13;
	mad.lo.s32 	%r264, %r317, %r104, %r263;
	mul.wide.s32 	%rd392, %r264, 2;
	add.s64 	%rd393, %rd413, %rd392;
	ld.global.u16 	%rs166, [%rd393];
$L__BB0_218:
	setp.eq.s32 	%p109, %r99, 0;
	// begin inline asm
	{  cvt.f32.f16 %f549, %rs166;}

	// end inline asm
	@%p109 bra 	$L__BB0_220;
	mad.lo.s32 	%r265, %r317, %r106, %r15;
	mul.wide.s32 	%rd394, %r265, 2;
	add.s64 	%rd395, %rd414, %rd394;
	ld.global.u16 	%rs167, [%rd395];
	bra.uni 	$L__BB0_221;
$L__BB0_220:
	add.s32 	%r266, %r317, %r23;
	mul.wide.s32 	%rd396, %r266, 2;
	add.s64 	%rd397, %rd414, %rd396;
	ld.global.u16 	%rs167, [%rd397];
$L__BB0_221:
	// begin inline asm
	{  cvt.f32.f16 %f550, %rs167;}

	// end inline asm
	fma.rn.f32 	%f564, %f549, %f550, %f564;
	bra.uni 	$L__BB0_15;

}


// ===== COMPILED SASS (sm_100) =====

	.target	sm_100

	.elftype	@"ET_EXEC"


//--------------------- .note.nv.tkinfo           --------------------------
	.section	.note.nv.tkinfo,"",@"SHT_NOTE"
	.sectionflags	@"SHF_NOTE_NV_TKINFO"
	.tkinfo
        /*0018*/ 	.word	0x00000002
        /*0030*/ 	.string	""
        /*0030*/ 	.string	"ptxas"
        /*0030*/ 	.string	"Cuda compilation tools, release 13.0, V13.0.88"
        /*0030*/ 	.string	"Build cuda_13.0.r13.0/compiler.36424714_0"
        /*0030*/ 	.string	"-arch sm_100 -m 64 "



//--------------------- .note.nv.cuinfo           --------------------------
	.section	.note.nv.cuinfo,"",@"SHT_NOTE"
	.sectionflags	@"SHF_NOTE_NV_CUINFO"
        /*0018*/ 	.short	0x0002
        /*001a*/ 	.short	0x0064
        /*001c*/ 	.short	0x0082
	.zero		2


//--------------------- .nv.info                  --------------------------
	.section	.nv.info,"",@"SHT_CUDA_INFO"
	.align	4


	//----- nvinfo : EIATTR_REGCOUNT
	.align		4
        /*0000*/ 	.byte	0x04, 0x2f
        /*0002*/ 	.short	(.L_1 - .L_0)
	.align		4
.L_0:
        /*0004*/ 	.word	index@(_Z16cublasGSBE_entry17cublasOperation_tS_iiifPKv14cudaDataType_tixS1_S2_ixfPvS2_ixi)
        /*0008*/ 	.word	0x00000020


	//----- nvinfo : EIATTR_FRAME_SIZE
	.align		4
.L_1:
        /*000c*/ 	.byte	0x04, 0x11
        /*000e*/ 	.short	(.L_3 - .L_2)
	.align		4
.L_2:
        /*0010*/ 	.word	index@(_Z16cublasGSBE_entry17cublasOperation_tS_iiifPKv14cudaDataType_tixS1_S2_ixfPvS2_ixi)
        /*0014*/ 	.word	0x00000000


	//----- nvinfo : EIATTR_MIN_STACK_SIZE
	.align		4
.L_3:
        /*0018*/ 	.byte	0x04, 0x12
        /*001a*/ 	.short	(.L_5 - .L_4)
	.align		4
.L_4:
        /*001c*/ 	.word	index@(_Z16cublasGSBE_entry17cublasOperation_tS_iiifPKv14cudaDataType_tixS1_S2_ixfPvS2_ixi)
        /*0020*/ 	.word	0x00000000
.L_5:


//--------------------- .nv.compat                --------------------------
	.section	.nv.compat,"",@"SHT_CUDA_COMPAT_INFO"
	.align	4
        /*0000*/ 	.byte	0x02, 0x09, 0x00, 0x00, 0x02, 0x02, 0x01, 0x00, 0x02, 0x05, 0x05, 0x00, 0x03, 0x07, 0x01, 0x01
        /*0010*/ 	.byte	0x02, 0x03, 0x00, 0x00, 0x02, 0x06, 0x01, 0x00, 0x04, 0x0b, 0x08, 0x00, 0x01, 0x00, 0x00, 0x00
        /*0020*/ 	.byte	0x00, 0x00, 0x00, 0x00


//--------------------- .nv.info._Z16cublasGSBE_entry17cublasOperation_tS_iiifPKv14cudaDataType_tixS1_S2_ixfPvS2_ixi --------------------------
	.section	.nv.info._Z16cublasGSBE_entry17cublasOperation_tS_iiifPKv14cudaDataType_tixS1_S2_ixfPvS2_ixi,"",@"SHT_CUDA_INFO"
	.sectionflags	@""
	.align	4


	//----- nvinfo : EIATTR_CUDA_API_VERSION
	.align		4
        /*0000*/ 	.byte	0x04, 0x37
        /*0002*/ 	.short	(.L_7 - .L_6)
.L_6:
        /*0004*/ 	.word	0x00000082


	//----- nvinfo : EIATTR_KPARAM_INFO
	.align		4
.L_7:
        /*0008*/ 	.byte	0x04, 0x17
        /*000a*/ 	.short	(.L_9 - .L_8)
.L_8:
        /*000c*/ 	.word	0x00000000
        /*0010*/ 	.short	0x0013
        /*0012*/ 	.short	0x0068
        /*0014*/ 	.byte	0x00, 0xf0, 0x11, 0x00


	//----- nvinfo : EIATTR_KPARAM_INFO
	.align		4
.L_9:
        /*0018*/ 	.byte	0x04, 0x17
        /*001a*/ 	.short	(.L_11 - .L_10)
.L_10:
        /*001c*/ 	.word	0x00000000
        /*0020*/ 	.short	0x0012
        /*0022*/ 	.short	0x0060
        /*0024*/ 	.byte	0x00, 0xf0, 0x21, 0x00


	//----- nvinfo : EIATTR_KPARAM_INFO
	.align		4
.L_11:
        /*0028*/ 	.byte	0x04, 0x17
        /*002a*/ 	.short	(.L_13 - .L_12)
.L_12:
        /*002c*/ 	.word	0x00000000
        /*0030*/ 	.short	0x0011
        /*0032*/ 	.short	0x005c
        /*0034*/ 	.byte	0x00, 0xf0, 0x11, 0x00


	//----- nvinfo : EIATTR_KPARAM_INFO
	.align		4
.L_13:
        /*0038*/ 	.byte	0x04, 0x17
        /*003a*/ 	.short	(.L_15 - .L_14)
.L_14:
        /*003c*/ 	.word	0x00000000
        /*0040*/ 	.short	0x0010
        /*0042*/ 	.short	0x0058
        /*0044*/ 	.byte	0x00, 0xf0, 0x11, 0x00


	//----- nvinfo : EIATTR_KPARAM_INFO
	.align		4
.L_15:
        /*0048*/ 	.byte	0x04, 0x17
        /*004a*/ 	.short	(.L_17 - .L_16)
.L_16:
        /*004c*/ 	.word	0x00000000
        /*0050*/ 	.short	0x000f
        /*0052*/ 	.short	0x0050
        /*0054*/ 	.byte	0x00, 0xf5, 0x21, 0x00


	//----- nvinfo : EIATTR_KPARAM_INFO
	.align		4
.L_17:
        /*0058*/ 	.byte	0x04, 0x17
        /*005a*/ 	.short	(.L_19 - .L_18)
.L_18:
        /*005c*/ 	.word	0x00000000
        /*0060*/ 	.short	0x000e
        /*0062*/ 	.short	0x0048
        /*0064*/ 	.byte	0x00, 0xf0, 0x11, 0x00


	//----- nvinfo : EIATTR_KPARAM_INFO
	.align		4
.L_19:
        /*0068*/ 	.byte	0x04, 0x17
        /*006a*/ 	.short	(.L_21 - .L_20)
.L_20:
        /*006c*/ 	.word	0x00000000
        /*0070*/ 	.short	0x000d
        /*0072*/ 	.short	0x0040
        /*0074*/ 	.byte	0x00, 0xf0, 0x21, 0x00


	//----- nvinfo : EIATTR_KPARAM_INFO
	.align		4
.L_21:
        /*0078*/ 	.byte	0x04, 0x17
        /*007a*/ 	.short	(.L_23 - .L_22)
.L_22:
        /*007c*/ 	.word	0x00000000
        /*0080*/ 	.short	0x000c
        /*0082*/ 	.short	0x003c
        /*0084*/ 	.byte	0x00, 0xf0, 0x11, 0x00


	//----- nvinfo : EIATTR_KPARAM_INFO
	.align		4
.L_23:
        /*0088*/ 	.byte	0x04, 0x17
        /*008a*/ 	.short	(.L_25 - .L_24)
.L_24:
        /*008c*/ 	.word	0x00000000
        /*0090*/ 	.short	0x000b
        /*0092*/ 	.short	0x0038
        /*0094*/ 	.byte	0x00, 0xf0, 0x11, 0x00


	//----- nvinfo : EIATTR_KPARAM_INFO
	.align		4
.L_25:
        /*0098*/ 	.byte	0x04, 0x17
        /*009a*/ 	.short	(.L_27 - .L_26)
.L_26:
        /*009c*/ 	.word	0x00000000
        /*00a0*/ 	.short	0x000a
        /*00a2*/ 	.short	0x0030
        /*00a4*/ 	.byte	0x00, 0xf5, 0x21, 0x00


	//----- nvinfo : EIATTR_KPARAM_INFO
	.align		4
.L_27:
        /*00a8*/ 	.byte	0x04, 0x17
        /*00aa*/ 	.short	(.L_29 - .L_28)
.L_28:
        /*00ac*/ 	.word	0x00000000
        /*00b0*/ 	.short	0x0009
        /*00b2*/ 	.short	0x0028
        /*00b4*/ 	.byte	0x00, 0xf0, 0x21, 0x00


	//----- nvinfo : EIATTR_KPARAM_INFO
	.align		4
.L_29:
        /*00b8*/ 	.byte	0x04, 0x17
        /*00ba*/ 	.short	(.L_31 - .L_30)
.L_30:
        /*00bc*/ 	.word	0x00000000
        /*00c0*/ 	.short	0x0008
        /*00c2*/ 	.short	0x0024
        /*00c4*/ 	.byte	0x00, 0xf0, 0x11, 0x00


	//----- nvinfo : EIATTR_KPARAM_INFO
	.align		4
.L_31:
        /*00c8*/ 	.byte	0x04, 0x17
        /*00ca*/ 	.short	(.L_33 - .L_32)
.L_32:
        /*00cc*/ 	.word	0x00000000
        /*00d0*/ 	.short	0x0007
        /*00d2*/ 	.short	0x0020
        /*00d4*/ 	.byte	0x00, 0xf0, 0x11, 0x00


	//----- nvinfo : EIATTR_KPARAM_INFO
	.align		4
.L_33:
        /*00d8*/ 	.byte	0x04, 0x17
        /*00da*/ 	.short	(.L_35 - .L_34)
.L_34:
        /*00dc*/ 	.word	0x00000000
        /*00e0*/ 	.short	0x0006
        /*00e2*/ 	.short	0x0018
        /*00e4*/ 	.byte	0x00, 0xf5, 0x21, 0x00


	//----- nvinfo : EIATTR_KPARAM_INFO
	.align		4
.L_35:
        /*00e8*/ 	.byte	0x04, 0x17
        /*00ea*/ 	.short	(.L_37 - .L_36)
.L_36:
        /*00ec*/ 	.word	0x00000000
        /*00f0*/ 	.short	0x0005
        /*00f2*/ 	.short	0x0014
        /*00f4*/ 	.byte	0x00, 0xf0, 0x11, 0x00


	//----- nvinfo : EIATTR_KPARAM_INFO
	.align		4
.L_37:
        /*00f8*/ 	.byte	0x04, 0x17
        /*00fa*/ 	.short	(.L_39 - .L_38)
.L_38:
        /*00fc*/ 	.word	0x00000000
        /*0100*/ 	.short	0x0004
        /*0102*/ 	.short	0x0010
        /*0104*/ 	.byte	0x00, 0xf0, 0x11, 0x00


	//----- nvinfo : EIATTR_KPARAM_INFO
	.align		4
.L_39:
        /*0108*/ 	.byte	0x04, 0x17
        /*010a*/ 	.short	(.L_41 - .L_40)
.L_40:
        /*010c*/ 	.word	0x00000000
        /*0110*/ 	.short	0x0003
        /*0112*/ 	.short	0x000c
        /*0114*/ 	.byte	0x00, 0xf0, 0x11, 0x00


	//----- nvinfo : EIATTR_KPARAM_INFO
	.align		4
.L_41:
        /*0118*/ 	.byte	0x04, 0x17
        /*011a*/ 	.short	(.L_43 - .L_42)
.L_42:
        /*011c*/ 	.word	0x00000000
        /*0120*/ 	.short	0x0002
        /*0122*/ 	.short	0x0008
        /*0124*/ 	.byte	0x00, 0xf0, 0x11, 0x00


	//----- nvinfo : EIATTR_KPARAM_INFO
	.align		4
.L_43:
        /*0128*/ 	.byte	0x04, 0x17
        /*012a*/ 	.short	(.L_45 - .L_44)
.L_44:
        /*012c*/ 	.word	0x00000000
        /*0130*/ 	.short	0x0001
        /*0132*/ 	.short	0x0004
        /*0134*/ 	.byte	0x00, 0xf0, 0x11, 0x00


	//----- nvinfo : EIATTR_KPARAM_INFO
	.align		4
.L_45:
        /*0138*/ 	.byte	0x04, 0x17
        /*013a*/ 	.short	(.L_47 - .L_46)
.L_46:
        /*013c*/ 	.word	0x00000000
        /*0140*/ 	.short	0x0000
        /*0142*/ 	.short	0x0000
        /*0144*/ 	.byte	0x00, 0xf0, 0x11, 0x00


	//----- nvinfo : EIATTR_SPARSE_MMA_MASK
	.align		4
.L_47:
        /*0148*/ 	.byte	0x03, 0x50
        /*014a*/ 	.short	0x0000


	//----- nvinfo : EIATTR_MAXREG_COUNT
	.align		4
        /*014c*/ 	.byte	0x03, 0x1b
        /*014e*/ 	.short	0x00ff


	//----- nvinfo : EIATTR_MERCURY_ISA_VERSION
	.align		4
        /*0150*/ 	.byte	0x03, 0x5f
        /*0152*/ 	.short	0x0101


	//----- nvinfo : EIATTR_VRC_CTA_INIT_COUNT
	.align		4
        /*0154*/ 	.byte	0x02, 0x4a
	.zero		1
	.zero		1


	//----- nvinfo : EIATTR_EXIT_INSTR_OFFSETS
	.align		4
        /*0158*/ 	.byte	0x04, 0x1c
        /*015a*/ 	.short	(.L_49 - .L_48)


	//   ....[0]....
.L_48:
        /*015c*/ 	.word	0x00000070


	//   ....[1]....
        /*0160*/ 	.word	0x000000b0


	//   ....[2]....
        /*0164*/ 	.word	0x00005230


	//----- nvinfo : EIATTR_CRS_STACK_SIZE
	.align		4
.L_49:
        /*0168*/ 	.byte	0x04, 0x1e
        /*016a*/ 	.short	(.L_51 - .L_50)
.L_50:
        /*016c*/ 	.word	0x00000000


	//----- nvinfo : EIATTR_CBANK_PARAM_SIZE
	.align		4
.L_51:
        /*0170*/ 	.byte	0x03, 0x19
        /*0172*/ 	.short	0x006c


	//----- nvinfo : EIATTR_PARAM_CBANK
	.align		4
        /*0174*/ 	.byte	0x04, 0x0a
        /*0176*/ 	.short	(.L_53 - .L_52)
	.align		4
.L_52:
        /*0178*/ 	.word	index@(.nv.constant0._Z16cublasGSBE_entry17cublasOperation_tS_iiifPKv14cudaDataType_tixS1_S2_ixfPvS2_ixi)
        /*017c*/ 	.short	0x0380
        /*017e*/ 	.short	0x006c


	//----- nvinfo : EIATTR_SW_WAR
	.align		4
.L_53:
        /*0180*/ 	.byte	0x04, 0x36
        /*0182*/ 	.short	(.L_55 - .L_54)
.L_54:
        /*0184*/ 	.word	0x00000008
.L_55:


//--------------------- .nv.callgraph             --------------------------
	.section	.nv.callgraph,"",@"SHT_CUDA_CALLGRAPH"
	.align	4
	.sectionentsize	8
	.align		4
        /*0000*/ 	.word	0x00000000
	.align		4
        /*0004*/ 	.word	0xffffffff
	.align		4
        /*0008*/ 	.word	0x00000000
	.align		4
        /*000c*/ 	.word	0xfffffffe
	.align		4
        /*0010*/ 	.word	0x00000000
	.align		4
        /*0014*/ 	.word	0xfffffffd
	.align		4
        /*0018*/ 	.word	0x00000000
	.align		4
        /*001c*/ 	.word	0xfffffffc


//--------------------- .text._Z16cublasGSBE_entry17cublasOperation_tS_iiifPKv14cudaDataType_tixS1_S2_ixfPvS2_ixi --------------------------
	.section	.text._Z16cublasGSBE_entry17cublasOperation_tS_iiifPKv14cudaDataType_tixS1_S2_ixfPvS2_ixi,"ax",@progbits
	.align	128
.text._Z16cublasGSBE_entry17cublasOperation_tS_iiifPKv14cudaDataType_tixS1_S2_ixfPvS2_ixi:
        .type           _Z16cublasGSBE_entry17cublasOperation_tS_iiifPKv14cudaDataType_tixS1_S2_ixfPvS2_ixi,@function
        .size           _Z16cublasGSBE_entry17cublasOperation_tS_iiifPKv14cudaDataType_tixS1_S2_ixfPvS2_ixi,(.L_x_59 - _Z16cublasGSBE_entry17cublasOperation_tS_iiifPKv14cudaDataType_tixS1_S2_ixfPvS2_ixi)
        .other          _Z16cublasGSBE_entry17cublasOperation_tS_iiifPKv14cudaDataType_tixS1_S2_ixfPvS2_ixi,@"STO_CUDA_ENTRY STV_DEFAULT"
_Z16cublasGSBE_entry17cublasOperation_tS_iiifPKv14cudaDataType_tixS1_S2_ixfPvS2_ixi:
[----:B------:R-:W-:Y:S01]  /*0000*/  LDC R1, c[0x0][0x37c] ;  /* 0x0000df00ff017b82 */ /* 0x000fe20000000800 */
[----:B------:R-:W0:Y:S07]  /*0010*/  S2R R3, SR_TID.X ;  /* 0x0000000000037919 */ /* 0x000e2e0000002100 */
[----:B------:R-:W0:Y:S01]  /*0020*/  S2UR UR4, SR_CTAID.X ;  /* 0x00000000000479c3 */ /* 0x000e220000002500 */
[----:B------:R-:W1:Y:S07]  /*0030*/  LDCU UR5, c[0x0][0x3e8] ;  /* 0x00007d00ff0577ac */ /* 0x000e6e0008000800 */
[----:B------:R-:W0:Y:S02]  /*0040*/  LDC R2, c[0x0][0x360] ;  /* 0x0000d800ff027b82 */ /* 0x000e240000000800 */
[----:B0-----:R-:W-:-:S05]  /*0050*/  IMAD R2, R2, UR4, R3 ;  /* 0x0000000402027c24 */ /* 0x001fca000f8e0203 */
[----:B-1----:R-:W-:-:S13]  /*0060*/  ISETP.GE.AND P0, PT, R2, UR5, PT ;  /* 0x0000000502007c0c */ /* 0x002fda000bf06270 */
[----:B------:R-:W-:Y:S05]  /*0070*/  @P0 EXIT ;  /* 0x000000000000094d */ /* 0x000fea0003800000 */
[----:B------:R-:W0:Y:S02]  /*0080*/  LDC.64 R4, c[0x0][0x388] ;  /* 0x0000e200ff047b82 */ /* 0x000e240000000a00 */
[----:B0-----:R-:W-:-:S04]  /*0090*/  VIMNMX R0, PT, PT, R4, R5, PT ;  /* 0x0000000504007248 */ /* 0x001fc80003fe0100 */
[----:B------:R-:W-:-:S13]  /*00a0*/  ISETP.GE.AND P0, PT, R0, 0x1, PT ;  /* 0x000000010000780c */ /* 0x000fda0003f06270 */
[----:B------:R-:W-:Y:S05]  /*00b0*/  @!P0 EXIT ;  /* 0x000000000000894d */ /* 0x000fea0003800000 */
[----:B------:R-:W0:Y:S01]  /*00c0*/  LDCU UR4, c[0x0][0x390] ;  /* 0x00007200ff0477ac */ /* 0x000e220008000800 */
[----:B------:R-:W1:Y:S01]  /*00d0*/  LDCU.64 UR6, c[0x0][0x358] ;  /* 0x00006b00ff0677ac */ /* 0x000e620008000a00 */
[----:B0-----:R-:W-:Y:S02]  /*00e0*/  ULOP3.LUT UR9, UR4, 0x3, URZ, 0xc0, !UPT ;  /* 0x0000000304097892 */ /* 0x001fe4000f8ec0ff */
[----:B------:R-:W-:Y:S02]  /*00f0*/  UIADD3 UR5, UPT, UPT, UR4, -0x1, URZ ;  /* 0xffffffff04057890 */ /* 0x000fe4000fffe0ff */
[----:B------:R-:W-:Y:S02]  /*0100*/  ULOP3.LUT UR8, UR4, 0x7, URZ, 0xc0, !UPT ;  /* 0x0000000704087892 */ /* 0x000fe4000f8ec0ff */
[----:B------:R-:W-:Y:S02]  /*0110*/  ULOP3.LUT UR11, UR4, 0x7ffffff8, URZ, 0xc0, !UPT ;  /* 0x7ffffff8040b7892 */ /* 0x000fe4000f8ec0ff */
[----:B------:R-:W-:-:S02]  /*0120*/  ULOP3.LUT UR12, UR4, 0x1, URZ, 0xc0, !UPT ;  /* 0x00000001040c7892 */ /* 0x000fc4000f8ec0ff */
[----:B------:R-:W-:Y:S02]  /*0130*/  ULOP3.LUT UR4, UR4, 0x7ffffffc, URZ, 0xc0, !UPT ;  /* 0x7ffffffc04047892 */ /* 0x000fe4000f8ec0ff */
[----:B-1----:R-:W-:-:S12]  /*0140*/  UIADD3 UR10, UPT, UPT, UR9, -0x1, URZ ;  /* 0xffffffff090a7890 */ /* 0x002fd8000fffe0ff */
.L_x_57:
[----:B0-----:R-:W0:Y:S02]  /*0150*/  LDCU UR13, c[0x0][0x3a0] ;  /* 0x00007400ff0d77ac */ /* 0x001e240008000800 */
[----:B0-----:R-:W-:-:S09]  /*0160*/  UISETP.NE.AND UP0, UPT, UR13, 0x2, UPT ;  /* 0x000000020d00788c */ /* 0x001fd2000bf05270 */
[----:B-1----:R-:W-:Y:S05]  /*0170*/  BRA.U !UP0, `(.L_x_0) ;  /* 0x0000000108287547 */ /* 0x002fea000b800000 */
[----:B------:R-:W0:Y:S01]  /*0180*/  LDCU.64 UR14, c[0x0][0x3a8] ;  /* 0x00007500ff0e77ac */ /* 0x000e220008000a00 */
[----:B------:R-:W-:Y:S01]  /*0190*/  SHF.R.S32.HI R0, RZ, 0x1f, R2 ;  /* 0x0000001fff007819 */ /* 0x000fe20000011402 */
[----:B------:R-:W1:Y:S04]  /*01a0*/  LDCU.64 UR16, c[0x0][0x398] ;  /* 0x00007300ff1077ac */ /* 0x000e680008000a00 */
[----:B0-----:R-:W-:Y:S02]  /*01b0*/  IMAD R3, R0, UR14, RZ ;  /* 0x0000000e00037c24 */ /* 0x001fe4000f8e02ff */
[----:B------:R-:W-:-:S04]  /*01c0*/  IMAD.WIDE.U32 R4, R2, UR14, RZ ;  /* 0x0000000e02047c25 */ /* 0x000fc8000f8e00ff */
[----:B------:R-:W-:Y:S01]  /*01d0*/  IMAD R3, R2, UR15, R3 ;  /* 0x0000000f02037c24 */ /* 0x000fe2000f8e0203 */
[----:B-1----:R-:W-:-:S04]  /*01e0*/  LEA R12, P0, R4, UR16, 0x2 ;  /* 0x00000010040c7c11 */ /* 0x002fc8000f8010ff */
[----:B------:R-:W-:-:S04]  /*01f0*/  IADD3 R13, PT, PT, R5, R3, RZ ;  /* 0x00000003050d7210 */ /* 0x000fc80007ffe0ff */
[----:B------:R-:W-:Y:S01]  /*0200*/  LEA.HI.X R13, R4, UR17, R13, 0x2, P0 ;  /* 0x00000011040d7c11 */ /* 0x000fe200080f140d */
[----:B------:R-:W-:Y:S06]  /*0210*/  BRA `(.L_x_1) ;  /* 0x0000000000247947 */ /* 0x000fec0003800000 */
.L_x_0:
        /* <DEDUP_REMOVED lines=8> */
[----:B------:R-:W-:-:S07]  /*02a0*/  LEA.HI.X R13, R4, UR17, R3, 0x1, P0 ;  /* 0x00000011040d7c11 */ /* 0x000fce00080f0c03 */
.L_x_1:
[----:B------:R-:W0:Y:S02]  /*02b0*/  LDC R3, c[0x0][0x3b8] ;  /* 0x0000ee00ff037b82 */ /* 0x000e240000000800 */
[----:B0-----:R-:W-:-:S13]  /*02c0*/  ISETP.NE.AND P0, PT, R3, 0x2, PT ;  /* 0x000000020300780c */ /* 0x001fda0003f05270 */
[----:B------:R-:W-:Y:S05]  /*02d0*/  @!P0 BRA `(.L_x_2) ;  /* 0x0000000000248947 */ /* 0x000fea0003800000 */
[----:B------:R-:W0:Y:S01]  /*02e0*/  LDCU.64 UR14, c[0x0][0x3c0] ;  /* 0x00007800ff0e77ac */ /* 0x000e220008000a00 */
[----:B------:R-:W1:Y:S01]  /*02f0*/  LDCU.64 UR16, c[0x0][0x3b0] ;  /* 0x00007600ff1077ac */ /* 0x000e620008000a00 */
[----:B0-----:R-:W-:Y:S02]  /*0300*/  IMAD R3, R0, UR14, RZ ;  /* 0x0000000e00037c24 */ /* 0x001fe4000f8e02ff */
[----:B------:R-:W-:-:S04]  /*0310*/  IMAD.WIDE.U32 R4, R2, UR14, RZ ;  /* 0x0000000e02047c25 */ /* 0x000fc8000f8e00ff */
[----:B------:R-:W-:Y:S01]  /*0320*/  IMAD R3, R2, UR15, R3 ;  /* 0x0000000f02037c24 */ /* 0x000fe2000f8e0203 */
[----:B-1----:R-:W-:-:S04]  /*0330*/  LEA R14, P1, R4, UR16, 0x2 ;  /* 0x00000010040e7c11 */ /* 0x002fc8000f8210ff */
[----:B------:R-:W-:-:S04]  /*0340*/  IADD3 R15, PT, PT, R5, R3, RZ ;  /* 0x00000003050f7210 */ /* 0x000fc80007ffe0ff */
[----:B------:R-:W-:Y:S01]  /*0350*/  LEA.HI.X R15, R4, UR17, R15, 0x2, P1 ;  /* 0x00000011040f7c11 */ /* 0x000fe200088f140f */
[----:B------:R-:W-:Y:S06]  /*0360*/  BRA `(.L_x_3) ;  /* 0x0000000000207947 */ /* 0x000fec0003800000 */
.L_x_2:
[----:B------:R-:W0:Y:S01]  /*0370*/  LDCU.64 UR14, c[0x0][0x3c0] ;  /* 0x00007800ff0e77ac */ /* 0x000e220008000a00 */
[----:B------:R-:W1:Y:S01]  /*0380*/  LDCU.64 UR16, c[0x0][0x3b0] ;  /* 0x00007600ff1077ac */ /* 0x000e620008000a00 */
[----:B0-----:R-:W-:Y:S02]  /*0390*/  IMAD R3, R0, UR14, RZ ;  /* 0x0000000e00037c24 */ /* 0x001fe4000f8e02ff */
[----:B------:R-:W-:-:S04]  /*03a0*/  IMAD.WIDE.U32 R4, R2, UR14, RZ ;  /* 0x0000000e02047c25 */ /* 0x000fc8000f8e00ff */
[----:B------:R-:W-:Y:S01]  /*03b0*/  IMAD R3, R2, UR15, R3 ;  /* 0x0000000f02037c24 */ /* 0x000fe2000f8e0203 */
[----:B-1----:R-:W-:-:S04]  /*03c0*/  LEA R14, P1, R4, UR16, 0x1 ;  /* 0x00000010040e7c11 */ /* 0x002fc8000f8208ff */
[----:B------:R-:W-:-:S04]  /*03d0*/  IADD3 R3, PT, PT, R5, R3, RZ ;  /* 0x0000000305037210 */ /* 0x000fc80007ffe0ff */
[----:B------:R-:W-:-:S07]  /*03e0*/  LEA.HI.X R15, R4, UR17, R3, 0x1, P1 ;  /* 0x00000011040f7c11 */ /* 0x000fce00088f0c03 */
.L_x_3:
        /* <DEDUP_REMOVED lines=12> */
.L_x_4:
        /* <DEDUP_REMOVED lines=8> */
.L_x_5:
[----:B------:R-:W-:-:S07]  /*0530*/  HFMA2 R5, -RZ, RZ, 0, 0 ;  /* 0x00000000ff057431 */ /* 0x000fce00000001ff */
.L_x_56:
[----:B0-----:R-:W0:Y:S01]  /*0540*/  LDCU UR13, c[0x0][0x3a4] ;  /* 0x00007480ff0d77ac */ /* 0x001e220008000800 */
[----:B------:R-:W-:Y:S01]  /*0550*/  MOV R6, RZ ;  /* 0x000000ff00067202 */ /* 0x000fe20000000f00 */
[----:B01----:R-:W-:-:S07]  /*0560*/  IMAD R7, R5, UR13, RZ ;  /* 0x0000000d05077c24 */ /* 0x003fce000f8e02ff */
.L_x_55:
[----:B0-----:R-:W0:Y:S01]  /*0570*/  LDCU UR13, c[0x0][0x390] ;  /* 0x00007200ff0d77ac */ /* 0x001e220008000800 */
[----:B-1----:R-:W-:Y:S01]  /*0580*/  MOV R11, RZ ;  /* 0x000000ff000b7202 */ /* 0x002fe20000000f00 */
[----:B0-----:R-:W-:-:S09]  /*0590*/  UISETP.GT.AND UP0, UPT, UR13, URZ, UPT ;  /* 0x000000ff0d00728c */ /* 0x001fd2000bf04270 */
[----:B------:R-:W-:Y:S05]  /*05a0*/  BRA.U !UP0, `(.L_x_6) ;  /* 0x0000004908307547 */ /* 0x000fea000b800000 */
[----:B------:R-:W0:Y:S01]  /*05b0*/  LDCU UR13, c[0x0][0x3a0] ;  /* 0x00007400ff0d77ac */ /* 0x000e220008000800 */
[----:B------:R-:W1:Y:S01]  /*05c0*/  LDC R9, c[0x0][0x3bc] ;  /* 0x0000ef00ff097b82 */ /* 0x000e620000000800 */
[----:B0-----:R-:W-:Y:S01]  /*05d0*/  UISETP.NE.AND UP0, UPT, UR13, 0x2, UPT ;  /* 0x000000020d00788c */ /* 0x001fe2000bf05270 */
[----:B-1----:R-:W-:-:S08]  /*05e0*/  IMAD R8, R6, R9, RZ ;  /* 0x0000000906087224 */ /* 0x002fd000078e02ff */
[----:B------:R-:W-:Y:S05]  /*05f0*/  BRA.U UP0, `(.L_x_7) ;  /* 0x0000001100b87547 */ /* 0x000fea000b800000 */
[----:B------:R-:W-:Y:S05]  /*0600*/  @!P0 BRA `(.L_x_8) ;  /* 0x00000008004c8947 */ /* 0x000fea0003800000 */
[----:B------:R-:W-:Y:S01]  /*0610*/  UISETP.GE.U32.AND UP0, UPT, UR5, 0x3, UPT ;  /* 0x000000030500788c */ /* 0x000fe2000bf06070 */
[----:B------:R-:W-:Y:S01]  /*0620*/  HFMA2 R11, -RZ, RZ, 0, 0 ;  /* 0x00000000ff0b7431 */ /* 0x000fe200000001ff */
[----:B------:R-:W-:-:S07]  /*0630*/  MOV R0, RZ ;  /* 0x000000ff00007202 */ /* 0x000fce0000000f00 */
[----:B------:R-:W-:Y:S05]  /*0640*/  BRA.U !UP0, `(.L_x_9) ;  /* 0x0000000508247547 */ /* 0x000fea000b800000 */
[----:B------:R-:W0:Y:S01]  /*0650*/  LDCU UR13, c[0x0][0x380] ;  /* 0x00007000ff0d77ac */ /* 0x000e220008000800 */
[----:B------:R-:W-:Y:S02]  /*0660*/  CS2R R10, SRZ ;  /* 0x00000000000a7805 */ /* 0x000fe4000001ff00 */
[----:B0-----:R-:W-:-:S13]  /*0670*/  ISETP.NE.AND P2, PT, RZ, UR13, PT ;  /* 0x0000000dff007c0c */ /* 0x001fda000bf45270 */
.L_x_10:
[----:B------:R-:W0:Y:S01]  /*0680*/  LDCU UR13, c[0x0][0x384] ;  /* 0x00007080ff0d77ac */ /* 0x000e220008000800 */
[CC--:B------:R-:W-:Y:S01]  /*0690*/  @P2 IADD3 R19, PT, PT, R7.reuse, R10.reuse, RZ ;  /* 0x0000000a07132210 */ /* 0x0c0fe20007ffe0ff */
[----:B------:R-:W1:Y:S01]  /*06a0*/  @!P2 LDC R17, c[0x0][0x3a4] ;  /* 0x0000e900ff11ab82 */ /* 0x000e620000000800 */
[----:B------:R-:W-:Y:S02]  /*06b0*/  SHF.R.S32.HI R16, RZ, 0x1f, R10 ;  /* 0x0000001fff107819 */ /* 0x000fe4000001140a */
[----:B------:R-:W-:Y:S01]  /*06c0*/  IADD3 R9, P4, PT, R7, R10, RZ ;  /* 0x0000000a07097210 */ /* 0x000fe20007f9e0ff */
[----:B------:R-:W-:Y:S01]  /*06d0*/  @P2 IMAD.WIDE R18, R19, 0x2, R12 ;  /* 0x0000000213122825 */ /* 0x000fe200078e020c */
[----:B0-----:R-:W-:-:S04]  /*06e0*/  ISETP.NE.AND P3, PT, RZ, UR13, PT ;  /* 0x0000000dff007c0c */ /* 0x001fc8000bf65270 */
[----:B------:R-:W2:Y:S09]  /*06f0*/  @P2 LDG.E.U16 R25, desc[UR6][R18.64] ;  /* 0x0000000612192981 */ /* 0x000eb2000c1e1500 */
[----:B------:R-:W0:Y:S01]  /*0700*/  @P3 LDC R27, c[0x0][0x3bc] ;  /* 0x0000ef00ff1b3b82 */ /* 0x000e220000000800 */
[----:B------:R-:W-:-:S02]  /*0710*/  LEA.HI.X.SX32 R0, R7, R16, 0x1, P4 ;  /* 0x0000001007007211 */ /* 0x000fc400020f0eff */
[----:B------:R-:W-:-:S04]  /*0720*/  LEA R22, P4, R9, R12, 0x1 ;  /* 0x0000000c09167211 */ /* 0x000fc800078808ff */
[----:B------:R-:W-:Y:S01]  /*0730*/  LEA.HI.X R23, R9, R13, R0, 0x1, P4 ;  /* 0x0000000d09177211 */ /* 0x000fe200020f0c00 */
[----:B------:R-:W3:Y:S04]  /*0740*/  @P3 LDC R20, c[0x0][0x3bc] ;  /* 0x0000ef00ff143b82 */ /* 0x000ee80000000800 */
[----:B------:R-:W4:Y:S04]  /*0750*/  @P2 LDG.E.U16 R24, desc[UR6][R22.64+0x2] ;  /* 0x0000020616182981 */ /* 0x000f28000c1e1500 */
[----:B------:R-:W5:Y:S01]  /*0760*/  @!P2 LDC R0, c[0x0][0x3a4] ;  /* 0x0000e900ff00ab82 */ /* 0x000f620000000800 */
[----:B0-----:R-:W-:-:S07]  /*0770*/  @P3 IMAD R27, R10, R27, R6 ;  /* 0x0000001b0a1b3224 */ /* 0x001fce00078e0206 */
[----:B------:R-:W0:Y:S01]  /*0780*/  @P3 LDC R9, c[0x0][0x3bc] ;  /* 0x0000ef00ff093b82 */ /* 0x000e220000000800 */
[----:B------:R-:W-:-:S07]  /*0790*/  @P3 IMAD.WIDE R26, R27, 0x4, R14 ;  /* 0x000000041b1a3825 */ /* 0x000fce00078e020e */
[----:B------:R-:W3:Y:S01]  /*07a0*/  @P3 LDC R21, c[0x0][0x3bc] ;  /* 0x0000ef00ff153b82 */ /* 0x000ee20000000800 */
[----:B------:R1:W4:Y:S01]  /*07b0*/  @P3 LDG.E R26, desc[UR6][R26.64] ;  /* 0x000000061a1a3981 */ /* 0x000322000c1e1900 */
[----:B------:R-:W-:Y:S01]  /*07c0*/  @!P3 IADD3 R29, PT, PT, R8, R10, RZ ;  /* 0x0000000a081db210 */ /* 0x000fe20007ffe0ff */
[C---:B-----5:R-:W-:Y:S01]  /*07d0*/  @!P2 IMAD R19, R10.reuse, R0, R5 ;  /* 0x000000000a13a224 */ /* 0x060fe200078e0205 */
[----:B-1----:R-:W-:-:S03]  /*07e0*/  IADD3 R27, PT, PT, R10, 0x1, RZ ;  /* 0x000000010a1b7810 */ /* 0x002fc60007ffe0ff */
[----:B------:R-:W-:Y:S01]  /*07f0*/  @!P2 IMAD.WIDE R18, R19, 0x2, R12 ;  /* 0x000000021312a825 */ /* 0x000fe200078e020c */
[----:B------:R-:W5:Y:S03]  /*0800*/  @P2 LDG.E.U16 R0, desc[UR6][R22.64+0x4] ;  /* 0x0000040616002981 */ /* 0x000f66000c1e1500 */
[----:B------:R-:W-:Y:S02]  /*0810*/  @!P2 IMAD R17, R27, R17, R5 ;  /* 0x000000111b11a224 */ /* 0x000fe400078e0205 */
[----:B------:R-:W-:-:S04]  /*0820*/  @!P3 IMAD.WIDE R28, R29, 0x4, R14 ;  /* 0x000000041d1cb825 */ /* 0x000fc800078e020e */
[----:B0-----:R-:W-:Y:S02]  /*0830*/  @P3 IMAD R27, R27, R9, R6 ;  /* 0x000000091b1b3224 */ /* 0x001fe400078e0206 */
[----:B------:R-:W5:Y:S01]  /*0840*/  @P2 LDG.E.U16 R9, desc[UR6][R22.64+0x6] ;  /* 0x0000060616092981 */ /* 0x000f62000c1e1500 */
[----:B------:R-:W0:Y:S03]  /*0850*/  @!P2 LDC R22, c[0x0][0x3a4] ;  /* 0x0000e900ff16ab82 */ /* 0x000e260000000800 */
[----:B------:R1:W2:Y:S02]  /*0860*/  @!P2 LDG.E.U16 R25, desc[UR6][R18.64] ;  /* 0x000000061219a981 */ /* 0x0002a4000c1e1500 */
[----:B-1----:R-:W-:Y:S01]  /*0870*/  @!P2 IMAD.WIDE R18, R17, 0x2, R12 ;  /* 0x000000021112a825 */ /* 0x002fe200078e020c */
[----:B------:R-:W-:-:S05]  /*0880*/  IADD3 R17, PT, PT, R10, 0x2, RZ ;  /* 0x000000020a117810 */ /* 0x000fca0007ffe0ff */
[----:B---3--:R-:W-:Y:S01]  /*0890*/  @P3 IMAD R20, R17, R20, R6 ;  /* 0x0000001411143224 */ /* 0x008fe200078e0206 */
[----:B------:R1:W4:Y:S02]  /*08a0*/  @!P2 LDG.E.U16 R24, desc[UR6][R18.64] ;  /* 0x000000061218a981 */ /* 0x000324000c1e1500 */
[----:B-1----:R-:W-:-:S05]  /*08b0*/  @P3 IMAD.WIDE R18, R27, 0x4, R14 ;  /* 0x000000041b123825 */ /* 0x002fca00078e020e */
[----:B------:R1:W3:Y:S04]  /*08c0*/  @P3 LDG.E R27, desc[UR6][R18.64] ;  /* 0x00000006121b3981 */ /* 0x0002e8000c1e1900 */
[----:B------:R0:W5:Y:S01]  /*08d0*/  @!P3 LDG.E R26, desc[UR6][R28.64] ;  /* 0x000000061c1ab981 */ /* 0x000162000c1e1900 */
[----:B-1----:R-:W-:Y:S01]  /*08e0*/  @P3 IMAD.WIDE R18, R20, 0x4, R14 ;  /* 0x0000000414123825 */ /* 0x002fe200078e020e */
[----:B0-----:R-:W-:-:S04]  /*08f0*/  IADD3 R28, PT, PT, R10, 0x3, RZ ;  /* 0x000000030a1c7810 */ /* 0x001fc80007ffe0ff */
[----:B------:R0:W3:Y:S01]  /*0900*/  @P3 LDG.E R29, desc[UR6][R18.64] ;  /* 0x00000006121d3981 */ /* 0x0000e2000c1e1900 */
[----:B------:R-:W-:-:S04]  /*0910*/  @P3 IMAD R21, R28, R21, R6 ;  /* 0x000000151c153224 */ /* 0x000fc800078e0206 */
[----:B------:R-:W-:Y:S01]  /*0920*/  @P3 IMAD.WIDE R20, R21, 0x4, R14 ;  /* 0x0000000415143825 */ /* 0x000fe200078e020e */
[----:B0-----:R-:W0:Y:S05]  /*0930*/  @!P2 LDC R19, c[0x0][0x3a4] ;  /* 0x0000e900ff13ab82 */ /* 0x001e2a0000000800 */
[----:B------:R-:W3:Y:S01]  /*0940*/  @P3 LDG.E R20, desc[UR6][R20.64] ;  /* 0x0000000614143981 */ /* 0x000ee2000c1e1900 */
[----:B------:R-:W-:Y:S01]  /*0950*/  @!P2 IMAD R23, R17, R22, R5 ;  /* 0x000000161117a224 */ /* 0x000fe200078e0205 */
[----:B------:R-:W-:-:S04]  /*0960*/  IADD3 R17, P4, PT, R8, R10, RZ ;  /* 0x0000000a08117210 */ /* 0x000fc80007f9e0ff */
[----:B------:R-:W-:Y:S02]  /*0970*/  LEA.HI.X.SX32 R18, R8, R16, 0x1, P4 ;  /* 0x0000001008127211 */ /* 0x000fe400020f0eff */
[----:B------:R-:W-:Y:S01]  /*0980*/  LEA R16, P4, R17, R14, 0x2 ;  /* 0x0000000e11107211 */ /* 0x000fe200078810ff */
[----:B------:R-:W-:-:S03]  /*0990*/  @!P2 IMAD.WIDE R22, R23, 0x2, R12 ;  /* 0x000000021716a825 */ /* 0x000fc600078e020c */
[----:B------:R-:W-:Y:S02]  /*09a0*/  LEA.HI.X R17, R17, R15, R18, 0x2, P4 ;  /* 0x0000000f11117211 */ /* 0x000fe400020f1412 */
[----:B------:R2:W3:Y:S01]  /*09b0*/  @!P2 LDG.E.U16 R0, desc[UR6][R22.64] ;  /* 0x000000061600a981 */ /* 0x0004e2000c1e1500 */
[----:B0-----:R-:W-:-:S04]  /*09c0*/  @!P2 IMAD R19, R28, R19, R5 ;  /* 0x000000131c13a224 */ /* 0x001fc800078e0205 */
[----:B------:R-:W-:-:S05]  /*09d0*/  @!P2 IMAD.WIDE R18, R19, 0x2, R12 ;  /* 0x000000021312a825 */ /* 0x000fca00078e020c */
[----:B------:R-:W3:Y:S04]  /*09e0*/  @!P2 LDG.E.U16 R9, desc[UR6][R18.64] ;  /* 0x000000061209a981 */ /* 0x000ee8000c1e1500 */
[----:B------:R-:W3:Y:S04]  /*09f0*/  @!P3 LDG.E R27, desc[UR6][R16.64+0x4] ;  /* 0x00000406101bb981 */ /* 0x000ee8000c1e1900 */
[----:B------:R-:W3:Y:S04]  /*0a00*/  @!P3 LDG.E R29, desc[UR6][R16.64+0x8] ;  /* 0x00000806101db981 */ /* 0x000ee8000c1e1900 */
[----:B------:R-:W3:Y:S01]  /*0a10*/  @!P3 LDG.E R20, desc[UR6][R16.64+0xc] ;  /* 0x00000c061014b981 */ /* 0x000ee2000c1e1900 */
[----:B------:R-:W-:Y:S01]  /*0a20*/  IADD3 R10, PT, PT, R10, 0x4, RZ ;  /* 0x000000040a0a7810 */ /* 0x000fe20007ffe0ff */
[----:B--2---:R-:W-:-:S03]  /*0a30*/  HADD2.F32 R22, -RZ, R25.H0_H0 ;  /* 0x20000019ff167230 */ /* 0x004fc60000004100 */
[----:B------:R-:W-:Y:S01]  /*0a40*/  ISETP.NE.AND P3, PT, R10, UR4, PT ;  /* 0x000000040a007c0c */ /* 0x000fe2000bf65270 */
[----:B----4-:R-:W-:Y:S02]  /*0a50*/  HADD2.F32 R21, -RZ, R24.H0_H0 ;  /* 0x20000018ff157230 */ /* 0x010fe40000004100 */
[----:B-----5:R-:W-:Y:S01]  /*0a60*/  FFMA R22, R22, R26, R11 ;  /* 0x0000001a16167223 */ /* 0x020fe2000000000b */
[----:B---3--:R-:W-:Y:S02]  /*0a70*/  HADD2.F32 R11, -RZ, R0.H0_H0 ;  /* 0x20000000ff0b7230 */ /* 0x008fe40000004100 */
[----:B------:R-:W-:Y:S02]  /*0a80*/  HADD2.F32 R0, -RZ, R9.H0_H0 ;  /* 0x20000009ff007230 */ /* 0x000fe40000004100 */
[----:B------:R-:W-:-:S04]  /*0a90*/  FFMA R22, R21, R27, R22 ;  /* 0x0000001b15167223 */ /* 0x000fc80000000016 */
[----:B------:R-:W-:-:S04]  /*0aa0*/  FFMA R11, R11, R29, R22 ;  /* 0x0000001d0b0b7223 */ /* 0x000fc80000000016 */
[----:B------:R-:W-:Y:S01]  /*0ab0*/  FFMA R11, R0, R20, R11 ;  /* 0x00000014000b7223 */ /* 0x000fe2000000000b */
[----:B------:R-:W-:Y:S06]  /*0ac0*/  @P3 BRA `(.L_x_10) ;  /* 0xfffffff800ec3947 */ /* 0x000fec000383ffff */
[----:B------:R-:W-:-:S07]  /*0ad0*/  MOV R0, UR4 ;  /* 0x0000000400007c02 */ /* 0x000fce0008000f00 */
.L_x_9:
[----:B------:R-:W-:-:S09]  /*0ae0*/  UISETP.NE.AND UP0, UPT, UR9, URZ, UPT ;  /* 0x000000ff0900728c */ /* 0x000fd2000bf05270 */
[----:B------:R-:W-:Y:S05]  /*0af0*/  BRA.U !UP0, `(.L_x_6) ;  /* 0x0000004108dc7547 */ /* 0x000fea000b800000 */
[----:B------:R-:W-:Y:S02]  /*0b00*/  UISETP.NE.AND UP0, UPT, UR10, URZ, UPT ;  /* 0x000000ff0a00728c */ /* 0x000fe4000bf05270 */
[----:B------:R-:W-:-:S07]  /*0b10*/  UISETP.NE.AND UP1, UPT, UR12, URZ, UPT ;  /* 0x000000ff0c00728c */ /* 0x000fce000bf25270 */
[----:B------:R-:W-:Y:S05]  /*0b20*/  BRA.U !UP0, `(.L_x_11) ;  /* 0x0000000108a87547 */ /* 0x000fea000b800000 */
[----:B------:R-:W0:Y:S01]  /*0b30*/  LDCU UR14, c[0x0][0x384] ;  /* 0x00007080ff0e77ac */ /* 0x000e220008000800 */
[----:B------:R-:W-:Y:S01]  /*0b40*/  IADD3 R25, PT, PT, R0, 0x1, RZ ;  /* 0x0000000100197810 */ /* 0x000fe20007ffe0ff */
[----:B------:R-:W1:Y:S01]  /*0b50*/  LDCU UR13, c[0x0][0x380] ;  /* 0x00007000ff0d77ac */ /* 0x000e620008000800 */
[----:B0-----:R-:W-:Y:S02]  /*0b60*/  ISETP.NE.AND P2, PT, RZ, UR14, PT ;  /* 0x0000000eff007c0c */ /* 0x001fe4000bf45270 */
[----:B-1----:R-:W-:-:S11]  /*0b70*/  ISETP.NE.AND P3, PT, RZ, UR13, PT ;  /* 0x0000000dff007c0c */ /* 0x002fd6000bf65270 */
[----:B------:R-:W0:Y:S02]  /*0b80*/  @P2 LDC R17, c[0x0][0x3bc] ;  /* 0x0000ef00ff112b82 */ /* 0x000e240000000800 */
[CC--:B------:R-:W-:Y:S02]  /*0b90*/  @P3 IADD3 R19, P4, PT, R7.reuse, R0.reuse, RZ ;  /* 0x0000000007133210 */ /* 0x0c0fe40007f9e0ff */
[----:B------:R-:W-:-:S04]  /*0ba0*/  @P3 IADD3 R23, PT, PT, R7, R0, RZ ;  /* 0x0000000007173210 */ /* 0x000fc80007ffe0ff */
[----:B------:R-:W1:Y:S01]  /*0bb0*/  @P2 LDC R16, c[0x0][0x3bc] ;  /* 0x0000ef00ff102b82 */ /* 0x000e620000000800 */
[----:B------:R-:W-:Y:S02]  /*0bc0*/  @P3 LEA.HI.X.SX32 R10, R7, RZ, 0x1, P4 ;  /* 0x000000ff070a3211 */ /* 0x000fe400020f0eff */
[----:B------:R-:W-:Y:S01]  /*0bd0*/  @P3 LEA R20, P4, R19, R12, 0x1 ;  /* 0x0000000c13143211 */ /* 0x000fe200078808ff */
[----:B------:R-:W-:-:S03]  /*0be0*/  @P3 IMAD.WIDE R22, R23, 0x2, R12 ;  /* 0x0000000217163825 */ /* 0x000fc600078e020c */
[----:B------:R-:W-:Y:S01]  /*0bf0*/  @P3 LEA.HI.X R21, R19, R13, R10, 0x1, P4 ;  /* 0x0000000d13153211 */ /* 0x000fe200020f0c0a */
[----:B------:R-:W2:Y:S01]  /*0c00*/  @!P3 LDC R27, c[0x0][0x3a4] ;  /* 0x0000e900ff1bbb82 */ /* 0x000ea20000000800 */
[----:B------:R-:W3:Y:S04]  /*0c10*/  @P3 LDG.E.U16 R9, desc[UR6][R22.64] ;  /* 0x0000000616093981 */ /* 0x000ee8000c1e1500 */
[----:B------:R-:W4:Y:S01]  /*0c20*/  @P3 LDG.E.U16 R10, desc[UR6][R20.64+0x2] ;  /* 0x00000206140a3981 */ /* 0x000f22000c1e1500 */
[--C-:B0-----:R-:W-:Y:S02]  /*0c30*/  @P2 IMAD R17, R0, R17, R6.reuse ;  /* 0x0000001100112224 */ /* 0x101fe400078e0206 */
[----:B------:R-:W0:Y:S01]  /*0c40*/  @!P3 LDC R28, c[0x0][0x3a4] ;  /* 0x0000e900ff1cbb82 */ /* 0x000e220000000800 */
[----:B-1----:R-:W-:-:S02]  /*0c50*/  @P2 IMAD R19, R25, R16, R6 ;  /* 0x0000001019132224 */ /* 0x002fc400078e0206 */
[----:B------:R-:W-:-:S04]  /*0c60*/  @P2 IMAD.WIDE R16, R17, 0x4, R14 ;  /* 0x0000000411102825 */ /* 0x000fc800078e020e */
[----:B------:R-:W-:Y:S01]  /*0c70*/  @P2 IMAD.WIDE R18, R19, 0x4, R14 ;  /* 0x0000000413122825 */ /* 0x000fe200078e020e */
[----:B------:R-:W5:Y:S04]  /*0c80*/  @P2 LDG.E R24, desc[UR6][R16.64] ;  /* 0x0000000610182981 */ /* 0x000f68000c1e1900 */
[----:B------:R1:W5:Y:S01]  /*0c90*/  @P2 LDG.E R26, desc[UR6][R18.64] ;  /* 0x00000006121a2981 */ /* 0x000362000c1e1900 */
[----:B--2---:R-:W-:Y:S01]  /*0ca0*/  @!P3 IMAD R23, R0, R27, R5 ;  /* 0x0000001b0017b224 */ /* 0x004fe200078e0205 */
[----:B------:R-:W-:-:S03]  /*0cb0*/  @!P2 IADD3 R27, P4, PT, R8, R0, RZ ;  /* 0x00000000081ba210 */ /* 0x000fc60007f9e0ff */
[----:B------:R-:W-:-:S04]  /*0cc0*/  @!P3 IMAD.WIDE R22, R23, 0x2, R12 ;  /* 0x000000021716b825 */ /* 0x000fc800078e020c */
[----:B0-----:R-:W-:Y:S01]  /*0cd0*/  @!P3 IMAD R29, R25, R28, R5 ;  /* 0x0000001c191db224 */ /* 0x001fe200078e0205 */
[C---:B------:R-:W-:Y:S02]  /*0ce0*/  @!P2 IADD3 R25, PT, PT, R8.reuse, R0, RZ ;  /* 0x000000000819a210 */ /* 0x040fe40007ffe0ff */
[----:B------:R-:W-:Y:S01]  /*0cf0*/  @!P2 LEA.HI.X.SX32 R28, R8, RZ, 0x1, P4 ;  /* 0x000000ff081ca211 */ /* 0x000fe200020f0eff */
[----:B-1----:R-:W-:Y:S01]  /*0d00*/  @!P3 IMAD.WIDE R18, R29, 0x2, R12 ;  /* 0x000000021d12b825 */ /* 0x002fe200078e020c */
[----:B------:R-:W-:-:S03]  /*0d10*/  @!P2 LEA R16, P4, R27, R14, 0x2 ;  /* 0x0000000e1b10a211 */ /* 0x000fc600078810ff */
[----:B------:R-:W-:Y:S01]  /*0d20*/  @!P2 IMAD.WIDE R20, R25, 0x4, R14 ;  /* 0x000000041914a825 */ /* 0x000fe200078e020e */
[----:B------:R-:W-:Y:S01]  /*0d30*/  @!P2 LEA.HI.X R17, R27, R15, R28, 0x2, P4 ;  /* 0x0000000f1b11a211 */ /* 0x000fe200020f141c */
[----:B------:R-:W3:Y:S04]  /*0d40*/  @!P3 LDG.E.U16 R9, desc[UR6][R22.64] ;  /* 0x000000061609b981 */ /* 0x000ee8000c1e1500 */
[----:B------:R-:W4:Y:S04]  /*0d50*/  @!P3 LDG.E.U16 R10, desc[UR6][R18.64] ;  /* 0x00000006120ab981 */ /* 0x000f28000c1e1500 */
[----:B------:R-:W5:Y:S04]  /*0d60*/  @!P2 LDG.E R24, desc[UR6][R20.64] ;  /* 0x000000061418a981 */ /* 0x000f68000c1e1900 */
[----:B------:R-:W2:Y:S01]  /*0d70*/  @!P2 LDG.E R26, desc[UR6][R16.64+0x4] ;  /* 0x00000406101aa981 */ /* 0x000ea2000c1e1900 */
[----:B------:R-:W-:Y:S01]  /*0d80*/  IADD3 R0, PT, PT, R0, 0x2, RZ ;  /* 0x0000000200007810 */ /* 0x000fe20007ffe0ff */
[----:B---3--:R-:W-:-:S02]  /*0d90*/  HADD2.F32 R28, -RZ, R9.H0_H0 ;  /* 0x20000009ff1c7230 */ /* 0x008fc40000004100 */
[----:B----4-:R-:W-:-:S03]  /*0da0*/  HADD2.F32 R10, -RZ, R10.H0_H0 ;  /* 0x2000000aff0a7230 */ /* 0x010fc60000004100 */
[----:B-----5:R-:W-:-:S04]  /*0db0*/  FFMA R11, R28, R24, R11 ;  /* 0x000000181c0b7223 */ /* 0x020fc8000000000b */
[----:B--2---:R-:W-:-:S07]  /*0dc0*/  FFMA R11, R10, R26, R11 ;  /* 0x0000001a0a0b7223 */ /* 0x004fce000000000b */
.L_x_11:
[----:B------:R-:W-:Y:S05]  /*0dd0*/  BRA.U !UP1, `(.L_x_6) ;  /* 0x0000004109247547 */ /* 0x000fea000b800000 */
[----:B------:R-:W0:Y:S02]  /*0de0*/  LDCU UR13, c[0x0][0x380] ;  /* 0x00007000ff0d77ac */ /* 0x000e240008000800 */
[----:B0-----:R-:W-:Y:S01]  /*0df0*/  ISETP.NE.AND P2, PT, RZ, UR13, PT ;  /* 0x0000000dff007c0c */ /* 0x001fe2000bf45270 */
[----:B------:R-:W0:-:S12]  /*0e00*/  LDCU UR13, c[0x0][0x384] ;  /* 0x00007080ff0d77ac */ /* 0x000e180008000800 */
[----:B------:R-:W-:Y:S01]  /*0e10*/  @P2 IADD3 R19, PT, PT, R7, R0, RZ ;  /* 0x0000000007132210 */ /* 0x000fe20007ffe0ff */
[----:B------:R-:W1:Y:S04]  /*0e20*/  @!P2 LDC R17, c[0x0][0x3a4] ;  /* 0x0000e900ff11ab82 */ /* 0x000e680000000800 */
[----:B------:R-:W-:-:S05]  /*0e30*/  @P2 IMAD.WIDE R18, R19, 0x2, R12 ;  /* 0x0000000213122825 */ /* 0x000fca00078e020c */
[----:B------:R2:W3:Y:S01]  /*0e40*/  @P2 LDG.E.U16 R10, desc[UR6][R18.64] ;  /* 0x00000006120a2981 */ /* 0x0004e2000c1e1500 */
[----:B0-----:R-:W-:-:S13]  /*0e50*/  ISETP.NE.AND P3, PT, RZ, UR13, PT ;  /* 0x0000000dff007c0c */ /* 0x001fda000bf65270 */
[----:B------:R-:W0:Y:S01]  /*0e60*/  @P3 LDC R9, c[0x0][0x3bc] ;  /* 0x0000ef00ff093b82 */ /* 0x000e220000000800 */
[----:B-1----:R-:W-:Y:S01]  /*0e70*/  @!P2 IMAD R17, R0, R17, R5 ;  /* 0x000000110011a224 */ /* 0x002fe200078e0205 */
[----:B------:R-:W-:-:S03]  /*0e80*/  @!P3 IADD3 R21, PT, PT, R8, R0, RZ ;  /* 0x000000000815b210 */ /* 0x000fc60007ffe0ff */
[----:B------:R-:W-:-:S04]  /*0e90*/  @!P2 IMAD.WIDE R16, R17, 0x2, R12 ;  /* 0x000000021110a825 */ /* 0x000fc800078e020c */
[----:B--2---:R-:W-:-:S06]  /*0ea0*/  @!P3 IMAD.WIDE R18, R21, 0x4, R14 ;  /* 0x000000041512b825 */ /* 0x004fcc00078e020e */
[----:B------:R-:W2:Y:S01]  /*0eb0*/  @!P3 LDG.E R18, desc[UR6][R18.64] ;  /* 0x000000061212b981 */ /* 0x000ea2000c1e1900 */
[----:B0-----:R-:W-:-:S04]  /*0ec0*/  @P3 IMAD R9, R0, R9, R6 ;  /* 0x0000000900093224 */ /* 0x001fc800078e0206 */
[----:B------:R-:W-:-:S06]  /*0ed0*/  @P3 IMAD.WIDE R8, R9, 0x4, R14 ;  /* 0x0000000409083825 */ /* 0x000fcc00078e020e */
[----:B------:R-:W4:Y:S04]  /*0ee0*/  @P3 LDG.E R8, desc[UR6][R8.64] ;  /* 0x0000000608083981 */ /* 0x000f28000c1e1900 */
[----:B------:R-:W3:Y:S02]  /*0ef0*/  @!P2 LDG.E.U16 R10, desc[UR6][R16.64] ;  /* 0x00000006100aa981 */ /* 0x000ee4000c1e1500 */
[----:B---3--:R-:W-:-:S05]  /*0f00*/  HADD2.F32 R10, -RZ, R10.H0_H0 ;  /* 0x2000000aff0a7230 */ /* 0x008fca0000004100 */
[----:B----4-:R-:W-:-:S04]  /*0f10*/  @P3 FFMA R11, R10, R8, R11 ;  /* 0x000000080a0b3223 */ /* 0x010fc8000000000b */
[----:B--2---:R-:W-:Y:S01]  /*0f20*/  @!P3 FFMA R11, R10, R18, R11 ;  /* 0x000000120a0bb223 */ /* 0x004fe2000000000b */
[----:B------:R-:W-:Y:S06]  /*0f30*/  BRA `(.L_x_6) ;  /* 0x0000003c00cc7947 */ /* 0x000fec0003800000 */
.L_x_8:
[----:B------:R-:W-:Y:S01]  /*0f40*/  UISETP.GE.U32.AND UP0, UPT, UR5, 0x3, UPT ;  /* 0x000000030500788c */ /* 0x000fe2000bf06070 */
[----:B------:R-:W-:Y:S01]  /*0f50*/  HFMA2 R11, -RZ, RZ, 0, 0 ;  /* 0x00000000ff0b7431 */ /* 0x000fe200000001ff */
[----:B------:R-:W-:-:S07]  /*0f60*/  MOV R0, RZ ;  /* 0x000000ff00007202 */ /* 0x000fce0000000f00 */
[----:B------:R-:W-:Y:S05]  /*0f70*/  BRA.U !UP0, `(.L_x_12) ;  /* 0x0000000508387547 */ /* 0x000fea000b800000 */
[----:B------:R-:W0:Y:S01]  /*0f80*/  LDCU UR13, c[0x0][0x380] ;  /* 0x00007000ff0d77ac */ /* 0x000e220008000800 */
[----:B------:R-:W-:Y:S02]  /*0f90*/  MOV R11, RZ ;  /* 0x000000ff000b7202 */ /* 0x000fe40000000f00 */
[----:B------:R-:W-:Y:S02]  /*0fa0*/  MOV R9, RZ ;  /* 0x000000ff00097202 */ /* 0x000fe40000000f00 */
[----:B0-----:R-:W-:-:S13]  /*0fb0*/  ISETP.NE.AND P2, PT, RZ, UR13, PT ;  /* 0x0000000dff007c0c */ /* 0x001fda000bf45270 */
.L_x_13:
[----:B------:R-:W0:Y:S01]  /*0fc0*/  LDCU UR13, c[0x0][0x384] ;  /* 0x00007080ff0d77ac */ /* 0x000e220008000800 */
[-C--:B------:R-:W-:Y:S01]  /*0fd0*/  @P2 IADD3 R27, PT, PT, R7, R9.reuse, RZ ;  /* 0x00000009071b2210 */ /* 0x080fe20007ffe0ff */
[----:B------:R-:W1:Y:S04]  /*0fe0*/  @!P2 LDC R10, c[0x0][0x3a4] ;  /* 0x0000e900ff0aab82 */ /* 0x000e680000000800 */
[----:B------:R-:W-:Y:S01]  /*0ff0*/  @P2 IMAD.WIDE R26, R27, 0x2, R12 ;  /* 0x000000021b1a2825 */ /* 0x000fe200078e020c */
[----:B------:R-:W-:Y:S02]  /*1000*/  SHF.R.S32.HI R20, RZ, 0x1f, R9 ;  /* 0x0000001fff147819 */ /* 0x000fe40000011409 */
[----:B------:R-:W-:-:S03]  /*1010*/  IADD3 R17, P4, PT, R7, R9, RZ ;  /* 0x0000000907117210 */ /* 0x000fc60007f9e0ff */
[----:B------:R-:W2:Y:S01]  /*1020*/  @P2 LDG.E.U16 R26, desc[UR6][R26.64] ;  /* 0x000000061a1a2981 */ /* 0x000ea2000c1e1500 */
[----:B0-----:R-:W-:-:S13]  /*1030*/  ISETP.NE.AND P3, PT, RZ, UR13, PT ;  /* 0x0000000dff007c0c */ /* 0x001fda000bf65270 */
[----:B------:R-:W0:Y:S01]  /*1040*/  @P3 LDC R19, c[0x0][0x3bc] ;  /* 0x0000ef00ff133b82 */ /* 0x000e220000000800 */
[----:B------:R-:W-:Y:S02]  /*1050*/  LEA.HI.X.SX32 R0, R7, R20, 0x1, P4 ;  /* 0x0000001407007211 */ /* 0x000fe400020f0eff */
[----:B------:R-:W-:-:S04]  /*1060*/  LEA R16, P4, R17, R12, 0x1 ;  /* 0x0000000c11107211 */ /* 0x000fc800078808ff */
[----:B------:R-:W-:Y:S01]  /*1070*/  LEA.HI.X R17, R17, R13, R0, 0x1, P4 ;  /* 0x0000000d11117211 */ /* 0x000fe200020f0c00 */
[----:B------:R-:W3:Y:S04]  /*1080*/  @P3 LDC R21, c[0x0][0x3bc] ;  /* 0x0000ef00ff153b82 */ /* 0x000ee80000000800 */
[----:B------:R-:W4:Y:S04]  /*1090*/  @P2 LDG.E.U16 R25, desc[UR6][R16.64+0x2] ;  /* 0x0000020610192981 */ /* 0x000f28000c1e1500 */
[----:B------:R-:W5:Y:S01]  /*10a0*/  @!P2 LDC R0, c[0x0][0x3a4] ;  /* 0x0000e900ff00ab82 */ /* 0x000f620000000800 */
[----:B0-----:R-:W-:-:S04]  /*10b0*/  @P3 IMAD R19, R9, R19, R6 ;  /* 0x0000001309133224 */ /* 0x001fc800078e0206 */
[----:B------:R-:W-:-:S05]  /*10c0*/  @P3 IMAD.WIDE R18, R19, 0x2, R14 ;  /* 0x0000000213123825 */ /* 0x000fca00078e020e */
[----:B------:R0:W4:Y:S01]  /*10d0*/  @P3 LDG.E.U16 R24, desc[UR6][R18.64] ;  /* 0x0000000612183981 */ /* 0x000122000c1e1500 */
[C---:B-----5:R-:W-:Y:S01]  /*10e0*/  @!P2 IMAD R29, R9.reuse, R0, R5 ;  /* 0x00000000091da224 */ /* 0x060fe200078e0205 */
[----:B------:R-:W-:Y:S02]  /*10f0*/  IADD3 R22, PT, PT, R9, 0x1, RZ ;  /* 0x0000000109167810 */ /* 0x000fe40007ffe0ff */
[----:B------:R-:W5:Y:S01]  /*1100*/  @P2 LDG.E.U16 R0, desc[UR6][R16.64+0x4] ;  /* 0x0000040610002981 */ /* 0x000f62000c1e1500 */
[----:B------:R-:W-:Y:S01]  /*1110*/  @!P3 IADD3 R19, PT, PT, R8, R9, RZ ;  /* 0x000000090813b210 */ /* 0x000fe20007ffe0ff */
[----:B------:R-:W-:Y:S01]  /*1120*/  @!P2 IMAD.WIDE R28, R29, 0x2, R12 ;  /* 0x000000021d1ca825 */ /* 0x000fe200078e020c */
[----:B0-----:R-:W0:Y:S03]  /*1130*/  @P3 LDC R18, c[0x0][0x3bc] ;  /* 0x0000ef00ff123b82 */ /* 0x001e260000000800 */
[----:B-1----:R-:W-:-:S02]  /*1140*/  @!P2 IMAD R23, R22, R10, R5 ;  /* 0x0000000a1617a224 */ /* 0x002fc400078e0205 */
[----:B---3--:R-:W-:Y:S02]  /*1150*/  @P3 IMAD R21, R22, R21, R6 ;  /* 0x0000001516153224 */ /* 0x008fe400078e0206 */
[----:B------:R-:W-:Y:S01]  /*1160*/  @!P2 IMAD.WIDE R22, R23, 0x2, R12 ;  /* 0x000000021716a825 */ /* 0x000fe200078e020c */
[----:B------:R1:W2:Y:S03]  /*1170*/  @!P2 LDG.E.U16 R26, desc[UR6][R28.64] ;  /* 0x000000061c1aa981 */ /* 0x0002a6000c1e1500 */
[--C-:B-1----:R-:W-:Y:S02]  /*1180*/  @!P3 IMAD.WIDE R28, R19, 0x2, R14.reuse ;  /* 0x00000002131cb825 */ /* 0x102fe400078e020e */
[----:B------:R-:W1:Y:S01]  /*1190*/  @P3 LDC R19, c[0x0][0x3bc] ;  /* 0x0000ef00ff133b82 */ /* 0x000e620000000800 */
[----:B------:R3:W5:Y:S02]  /*11a0*/  @!P2 LDG.E.U16 R25, desc[UR6][R22.64] ;  /* 0x000000061619a981 */ /* 0x000764000c1e1500 */
[----:B---3--:R-:W-:Y:S01]  /*11b0*/  @P3 IMAD.WIDE R22, R21, 0x2, R14 ;  /* 0x0000000215163825 */ /* 0x008fe200078e020e */
[----:B------:R-:W-:-:S04]  /*11c0*/  IADD3 R21, PT, PT, R9, 0x2, RZ ;  /* 0x0000000209157810 */ /* 0x000fc80007ffe0ff */
[----:B------:R3:W5:Y:S01]  /*11d0*/  @P3 LDG.E.U16 R10, desc[UR6][R22.64] ;  /* 0x00000006160a3981 */ /* 0x000762000c1e1500 */
[----:B0-----:R-:W-:-:S03]  /*11e0*/  @P3 IMAD R27, R21, R18, R6 ;  /* 0x00000012151b3224 */ /* 0x001fc600078e0206 */
[----:B------:R0:W4:Y:S01]  /*11f0*/  @!P3 LDG.E.U16 R24, desc[UR6][R28.64] ;  /* 0x000000061c18b981 */ /* 0x000122000c1e1500 */
[----:B---3--:R-:W-:-:S05]  /*1200*/  @P3 IMAD.WIDE R22, R27, 0x2, R14 ;  /* 0x000000021b163825 */ /* 0x008fca00078e020e */
[----:B------:R3:W5:Y:S01]  /*1210*/  @P3 LDG.E.U16 R27, desc[UR6][R22.64] ;  /* 0x00000006161b3981 */ /* 0x000762000c1e1500 */
[----:B0-----:R-:W-:-:S03]  /*1220*/  IADD3 R28, PT, PT, R9, 0x3, RZ ;  /* 0x00000003091c7810 */ /* 0x001fc60007ffe0ff */
[----:B------:R0:W5:Y:S02]  /*1230*/  @P2 LDG.E.U16 R29, desc[UR6][R16.64+0x6] ;  /* 0x00000606101d2981 */ /* 0x000164000c1e1500 */
[----:B-1----:R-:W-:-:S04]  /*1240*/  @P3 IMAD R19, R28, R19, R6 ;  /* 0x000000131c133224 */ /* 0x002fc800078e0206 */
[----:B------:R-:W-:Y:S01]  /*1250*/  @P3 IMAD.WIDE R18, R19, 0x2, R14 ;  /* 0x0000000213123825 */ /* 0x000fe200078e020e */
[----:B------:R-:W1:Y:S05]  /*1260*/  @!P2 LDC R16, c[0x0][0x3a4] ;  /* 0x0000e900ff10ab82 */ /* 0x000e6a0000000800 */
[----:B------:R-:W5:Y:S03]  /*1270*/  @P3 LDG.E.U16 R18, desc[UR6][R18.64] ;  /* 0x0000000612123981 */ /* 0x000f66000c1e1500 */
[----:B------:R-:W0:Y:S01]  /*1280*/  @!P2 LDC R17, c[0x0][0x3a4] ;  /* 0x0000e900ff11ab82 */ /* 0x000e220000000800 */
[----:B-1----:R-:W-:-:S04]  /*1290*/  @!P2 IMAD R21, R21, R16, R5 ;  /* 0x000000101515a224 */ /* 0x002fc800078e0205 */
[----:B---3--:R-:W-:Y:S01]  /*12a0*/  @!P2 IMAD.WIDE R22, R21, 0x2, R12 ;  /* 0x000000021516a825 */ /* 0x008fe200078e020c */
[----:B------:R-:W-:-:S04]  /*12b0*/  IADD3 R21, P4, PT, R8, R9, RZ ;  /* 0x0000000908157210 */ /* 0x000fc80007f9e0ff */
[----:B0-----:R-:W-:Y:S01]  /*12c0*/  LEA.HI.X.SX32 R16, R8, R20, 0x1, P4 ;  /* 0x0000001408107211 */ /* 0x001fe200020f0eff */
[----:B------:R-:W-:Y:S01]  /*12d0*/  @!P2 IMAD R17, R28, R17, R5 ;  /* 0x000000111c11a224 */ /* 0x000fe200078e0205 */
[C---:B------:R-:W-:Y:S01]  /*12e0*/  LEA R20, P4, R21.reuse, R14, 0x1 ;  /* 0x0000000e15147211 */ /* 0x040fe200078808ff */
[----:B------:R5:W3:Y:S03]  /*12f0*/  @!P2 LDG.E.U16 R0, desc[UR6][R22.64] ;  /* 0x000000061600a981 */ /* 0x000ae6000c1e1500 */
[----:B------:R-:W-:Y:S01]  /*1300*/  LEA.HI.X R21, R21, R15, R16, 0x1, P4 ;  /* 0x0000000f15157211 */ /* 0x000fe200020f0c10 */
[----:B------:R-:W-:-:S04]  /*1310*/  @!P2 IMAD.WIDE R16, R17, 0x2, R12 ;  /* 0x000000021110a825 */ /* 0x000fc800078e020c */
[----:B------:R-:W3:Y:S04]  /*1320*/  @!P3 LDG.E.U16 R10, desc[UR6][R20.64+0x2] ;  /* 0x00000206140ab981 */ /* 0x000ee8000c1e1500 */
[----:B------:R-:W3:Y:S04]  /*1330*/  @!P3 LDG.E.U16 R27, desc[UR6][R20.64+0x4] ;  /* 0x00000406141bb981 */ /* 0x000ee8000c1e1500 */
[----:B------:R-:W3:Y:S04]  /*1340*/  @!P2 LDG.E.U16 R29, desc[UR6][R16.64] ;  /* 0x00000006101da981 */ /* 0x000ee8000c1e1500 */
[----:B------:R-:W3:Y:S01]  /*1350*/  @!P3 LDG.E.U16 R18, desc[UR6][R20.64+0x6] ;  /* 0x000006061412b981 */ /* 0x000ee2000c1e1500 */
[----:B------:R-:W-:Y:S01]  /*1360*/  IADD3 R9, PT, PT, R9, 0x4, RZ ;  /* 0x0000000409097810 */ /* 0x000fe20007ffe0ff */
[----:B--2---:R-:W-:-:S02]  /*1370*/  HADD2.F32 R26, -RZ, R26.H0_H0 ;  /* 0x2000001aff1a7230 */ /* 0x004fc40000004100 */
[----:B----4-:R-:W-:Y:S01]  /*1380*/  HADD2.F32 R24, -RZ, R24.H0_H0 ;  /* 0x20000018ff187230 */ /* 0x010fe20000004100 */
[----:B------:R-:W-:Y:S01]  /*1390*/  ISETP.NE.AND P3, PT, R9, UR4, PT ;  /* 0x0000000409007c0c */ /* 0x000fe2000bf65270 */
[----:B-----5:R-:W-:-:S03]  /*13a0*/  HADD2.F32 R22, -RZ, R25.H0_H0 ;  /* 0x20000019ff167230 */ /* 0x020fc60000004100 */
[----:B------:R-:W-:Y:S01]  /*13b0*/  FFMA R11, R26, R24, R11 ;  /* 0x000000181a0b7223 */ /* 0x000fe2000000000b */
[----:B---3--:R-:W-:Y:S02]  /*13c0*/  HADD2.F32 R19, -RZ, R0.H0_H0 ;  /* 0x20000000ff137230 */ /* 0x008fe40000004100 */
[----:B------:R-:W-:-:S05]  /*13d0*/  HADD2.F32 R10, -RZ, R10.H0_H0 ;  /* 0x2000000aff0a7230 */ /* 0x000fca0000004100 */
[----:B------:R-:W-:Y:S01]  /*13e0*/  FFMA R10, R22, R10, R11 ;  /* 0x0000000a160a7223 */ /* 0x000fe2000000000b */
[----:B------:R-:W-:Y:S02]  /*13f0*/  HADD2.F32 R27, -RZ, R27.H0_H0 ;  /* 0x2000001bff1b7230 */ /* 0x000fe40000004100 */
[----:B------:R-:W-:-:S03]  /*1400*/  HADD2.F32 R0, -RZ, R29.H0_H0 ;  /* 0x2000001dff007230 */ /* 0x000fc60000004100 */
[----:B------:R-:W-:Y:S01]  /*1410*/  FFMA R19, R19, R27, R10 ;  /* 0x0000001b13137223 */ /* 0x000fe2000000000a */
[----:B------:R-:W-:-:S05]  /*1420*/  HADD2.F32 R18, -RZ, R18.H0_H0 ;  /* 0x20000012ff127230 */ /* 0x000fca0000004100 */
[----:B------:R-:W-:Y:S01]  /*1430*/  FFMA R11, R0, R18, R19 ;  /* 0x00000012000b7223 */ /* 0x000fe20000000013 */
[----:B------:R-:W-:Y:S06]  /*1440*/  @P3 BRA `(.L_x_13) ;  /* 0xfffffff800dc3947 */ /* 0x000fec000383ffff */
[----:B------:R-:W-:-:S07]  /*1450*/  MOV R0, UR4 ;  /* 0x0000000400007c02 */ /* 0x000fce0008000f00 */
.L_x_12:
        /* <DEDUP_REMOVED lines=11> */
[CC--:B------:R-:W-:Y:S02]  /*1510*/  @P2 IADD3 R17, PT, PT, R7.reuse, R0.reuse, RZ ;  /* 0x0000000007112210 */ /* 0x0c0fe40007ffe0ff */
[----:B------:R-:W-:-:S04]  /*1520*/  @P2 IADD3 R21, P4, PT, R7, R0, RZ ;  /* 0x0000000007152210 */ /* 0x000fc80007f9e0ff */
[----:B------:R-:W1:Y:S01]  /*1530*/  @P3 LDC R23, c[0x0][0x3bc] ;  /* 0x0000ef00ff173b82 */ /* 0x000e620000000800 */
[----:B------:R-:W-:Y:S01]  /*1540*/  @P2 IMAD.WIDE R16, R17, 0x2, R12 ;  /* 0x0000000211102825 */ /* 0x000fe200078e020c */
[----:B------:R-:W-:Y:S02]  /*1550*/  @P2 LEA.HI.X.SX32 R10, R7, RZ, 0x1, P4 ;  /* 0x000000ff070a2211 */ /* 0x000fe400020f0eff */
[C---:B------:R-:W-:Y:S02]  /*1560*/  @P2 LEA R20, P4, R21.reuse, R12, 0x1 ;  /* 0x0000000c15142211 */ /* 0x040fe400078808ff */
[----:B------:R-:W2:Y:S02]  /*1570*/  @P2 LDG.E.U16 R9, desc[UR6][R16.64] ;  /* 0x0000000610092981 */ /* 0x000ea4000c1e1500 */
[----:B------:R-:W-:Y:S01]  /*1580*/  @P2 LEA.HI.X R21, R21, R13, R10, 0x1, P4 ;  /* 0x0000000d15152211 */ /* 0x000fe200020f0c0a */
[----:B------:R-:W3:Y:S04]  /*1590*/  @!P2 LDC R25, c[0x0][0x3a4] ;  /* 0x0000e900ff19ab82 */ /* 0x000ee80000000800 */
[----:B------:R-:W4:Y:S01]  /*15a0*/  @P2 LDG.E.U16 R27, desc[UR6][R20.64+0x2] ;  /* 0x00000206141b2981 */ /* 0x000f22000c1e1500 */
[----:B0-----:R-:W-:-:S04]  /*15b0*/  @P3 IMAD R19, R0, R19, R6 ;  /* 0x0000001300133224 */ /* 0x001fc800078e0206 */
[----:B------:R-:W-:-:S04]  /*15c0*/  @P3 IMAD.WIDE R18, R19, 0x2, R14 ;  /* 0x0000000213123825 */ /* 0x000fc800078e020e */
[----:B-1----:R-:W-:Y:S01]  /*15d0*/  @P3 IMAD R23, R26, R23, R6 ;  /* 0x000000171a173224 */ /* 0x002fe200078e0206 */
[----:B------:R0:W5:Y:S03]  /*15e0*/  @P3 LDG.E.U16 R10, desc[UR6][R18.64] ;  /* 0x00000006120a3981 */ /* 0x000166000c1e1500 */
[----:B------:R-:W-:-:S06]  /*15f0*/  @P3 IMAD.WIDE R22, R23, 0x2, R14 ;  /* 0x0000000217163825 */ /* 0x000fcc00078e020e */
[----:B------:R-:W5:Y:S01]  /*1600*/  @P3 LDG.E.U16 R22, desc[UR6][R22.64] ;  /* 0x0000000616163981 */ /* 0x000f62000c1e1500 */
[----:B0-----:R-:W0:Y:S01]  /*1610*/  @!P2 LDC R18, c[0x0][0x3a4] ;  /* 0x0000e900ff12ab82 */ /* 0x001e220000000800 */
[-C--:B------:R-:W-:Y:S01]  /*1620*/  @!P3 IADD3 R29, P4, PT, R8, R0.reuse, RZ ;  /* 0x00000000081db210 */ /* 0x080fe20007f9e0ff */
[----:B---3--:R-:W-:Y:S01]  /*1630*/  @!P2 IMAD R25, R0, R25, R5 ;  /* 0x000000190019a224 */ /* 0x008fe200078e0205 */
[C---:B------:R-:W-:Y:S02]  /*1640*/  @!P3 IADD3 R28, PT, PT, R8.reuse, R0, RZ ;  /* 0x00000000081cb210 */ /* 0x040fe40007ffe0ff */
[----:B------:R-:W-:Y:S01]  /*1650*/  @!P3 LEA.HI.X.SX32 R17, R8, RZ, 0x1, P4 ;  /* 0x000000ff0811b211 */ /* 0x000fe200020f0eff */
[----:B------:R-:W-:Y:S01]  /*1660*/  @!P2 IMAD.WIDE R24, R25, 0x2, R12 ;  /* 0x000000021918a825 */ /* 0x000fe200078e020c */
[----:B------:R-:W-:-:S04]  /*1670*/  @!P3 LEA R16, P4, R29, R14, 0x1 ;  /* 0x0000000e1d10b211 */ /* 0x000fc800078808ff */
[----:B------:R-:W-:Y:S01]  /*1680*/  @!P3 LEA.HI.X R17, R29, R15, R17, 0x1, P4 ;  /* 0x0000000f1d11b211 */ /* 0x000fe200020f0c11 */
[----:B0-----:R-:W-:Y:S02]  /*1690*/  @!P2 IMAD R26, R26, R18, R5 ;  /* 0x000000121a1aa224 */ /* 0x001fe400078e0205 */
[----:B------:R-:W-:-:S04]  /*16a0*/  @!P3 IMAD.WIDE R18, R28, 0x2, R14 ;  /* 0x000000021c12b825 */ /* 0x000fc800078e020e */
[----:B------:R-:W-:Y:S01]  /*16b0*/  @!P2 IMAD.WIDE R20, R26, 0x2, R12 ;  /* 0x000000021a14a825 */ /* 0x000fe200078e020c */
[----:B------:R-:W2:Y:S04]  /*16c0*/  @!P2 LDG.E.U16 R9, desc[UR6][R24.64] ;  /* 0x000000061809a981 */ /* 0x000ea8000c1e1500 */
[----:B------:R-:W4:Y:S04]  /*16d0*/  @!P2 LDG.E.U16 R27, desc[UR6][R20.64] ;  /* 0x00000006141ba981 */ /* 0x000f28000c1e1500 */
[----:B------:R-:W5:Y:S04]  /*16e0*/  @!P3 LDG.E.U16 R10, desc[UR6][R18.64] ;  /* 0x00000006120ab981 */ /* 0x000f68000c1e1500 */
[----:B------:R-:W3:Y:S01]  /*16f0*/  @!P3 LDG.E.U16 R22, desc[UR6][R16.64+0x2] ;  /* 0x000002061016b981 */ /* 0x000ee2000c1e1500 */
[----:B------:R-:W-:Y:S01]  /*1700*/  IADD3 R0, PT, PT, R0, 0x2, RZ ;  /* 0x0000000200007810 */ /* 0x000fe20007ffe0ff */
[----:B--2---:R-:W-:-:S02]  /*1710*/  HADD2.F32 R26, -RZ, R9.H0_H0 ;  /* 0x20000009ff1a7230 */ /* 0x004fc40000004100 */
[----:B----4-:R-:W-:Y:S02]  /*1720*/  HADD2.F32 R28, -RZ, R27.H0_H0 ;  /* 0x2000001bff1c7230 */ /* 0x010fe40000004100 */
[----:B-----5:R-:W-:-:S05]  /*1730*/  HADD2.F32 R10, -RZ, R10.H0_H0 ;  /* 0x2000000aff0a7230 */ /* 0x020fca0000004100 */
[----:B------:R-:W-:Y:S01]  /*1740*/  FFMA R11, R26, R10, R11 ;  /* 0x0000000a1a0b7223 */ /* 0x000fe2000000000b */
[----:B---3--:R-:W-:-:S05]  /*1750*/  HADD2.F32 R22, -RZ, R22.H0_H0 ;  /* 0x20000016ff167230 */ /* 0x008fca0000004100 */
[----:B------:R-:W-:-:S07]  /*1760*/  FFMA R11, R28, R22, R11 ;  /* 0x000000161c0b7223 */ /* 0x000fce000000000b */
.L_x_14:
[----:B------:R-:W-:Y:S05]  /*1770*/  BRA.U !UP1, `(.L_x_6) ;  /* 0x0000003509bc7547 */ /* 0x000fea000b800000 */
[----:B------:R-:W0:Y:S02]  /*1780*/  LDCU UR13, c[0x0][0x384] ;  /* 0x00007080ff0d77ac */ /* 0x000e240008000800 */
[----:B0-----:R-:W-:Y:S01]  /*1790*/  ISETP.NE.AND P3, PT, RZ, UR13, PT ;  /* 0x0000000dff007c0c */ /* 0x001fe2000bf65270 */
[----:B------:R-:W0:-:S12]  /*17a0*/  LDCU UR13, c[0x0][0x380] ;  /* 0x00007000ff0d77ac */ /* 0x000e180008000800 */
[----:B------:R-:W1:Y:S01]  /*17b0*/  @P3 LDC R19, c[0x0][0x3bc] ;  /* 0x0000ef00ff133b82 */ /* 0x000e620000000800 */
[----:B0-----:R-:W-:-:S13]  /*17c0*/  ISETP.NE.AND P2, PT, RZ, UR13, PT ;  /* 0x0000000dff007c0c */ /* 0x001fda000bf45270 */
[----:B------:R-:W-:Y:S01]  /*17d0*/  @P2 IADD3 R17, PT, PT, R7, R0, RZ ;  /* 0x0000000007112210 */ /* 0x000fe20007ffe0ff */
[----:B------:R-:W0:Y:S01]  /*17e0*/  @!P2 LDC R9, c[0x0][0x3a4] ;  /* 0x0000e900ff09ab82 */ /* 0x000e220000000800 */
[----:B-1----:R-:W-:-:S03]  /*17f0*/  @P3 IMAD R19, R0, R19, R6 ;  /* 0x0000001300133224 */ /* 0x002fc600078e0206 */
[----:B------:R-:W-:-:S04]  /*1800*/  @P2 IMAD.WIDE R16, R17, 0x2, R12 ;  /* 0x0000000211102825 */ /* 0x000fc800078e020c */
[----:B------:R-:W-:Y:S01]  /*1810*/  @P3 IMAD.WIDE R18, R19, 0x2, R14 ;  /* 0x0000000213123825 */ /* 0x000fe200078e020e */
[----:B------:R-:W2:Y:S04]  /*1820*/  @P2 LDG.E.U16 R10, desc[UR6][R16.64] ;  /* 0x00000006100a2981 */ /* 0x000ea8000c1e1500 */
[----:B------:R-:W3:Y:S01]  /*1830*/  @P3 LDG.E.U16 R22, desc[UR6][R18.64] ;  /* 0x0000000612163981 */ /* 0x000ee2000c1e1500 */
[----:B------:R-:W-:-:S05]  /*1840*/  @!P3 IADD3 R21, PT, PT, R8, R0, RZ ;  /* 0x000000000815b210 */ /* 0x000fca0007ffe0ff */
[----:B------:R-:W-:-:S04]  /*1850*/  @!P3 IMAD.WIDE R20, R21, 0x2, R14 ;  /* 0x000000021514b825 */ /* 0x000fc800078e020e */
[----:B0-----:R-:W-:-:S04]  /*1860*/  @!P2 IMAD R9, R0, R9, R5 ;  /* 0x000000090009a224 */ /* 0x001fc800078e0205 */
[----:B------:R-:W-:-:S05]  /*1870*/  @!P2 IMAD.WIDE R8, R9, 0x2, R12 ;  /* 0x000000020908a825 */ /* 0x000fca00078e020c */
[----:B------:R-:W2:Y:S04]  /*1880*/  @!P2 LDG.E.U16 R10, desc[UR6][R8.64] ;  /* 0x00000006080aa981 */ /* 0x000ea8000c1e1500 */
[----:B------:R-:W3:Y:S01]  /*1890*/  @!P3 LDG.E.U16 R22, desc[UR6][R20.64] ;  /* 0x000000061416b981 */ /* 0x000ee2000c1e1500 */
[----:B--2---:R-:W-:Y:S02]  /*18a0*/  HADD2.F32 R10, -RZ, R10.H0_H0 ;  /* 0x2000000aff0a7230 */ /* 0x004fe40000004100 */
[----:B---3--:R-:W-:-:S05]  /*18b0*/  HADD2.F32 R22, -RZ, R22.H0_H0 ;  /* 0x20000016ff167230 */ /* 0x008fca0000004100 */
[----:B------:R-:W-:Y:S01]  /*18c0*/  FFMA R11, R10, R22, R11 ;  /* 0x000000160a0b7223 */ /* 0x000fe2000000000b */
[----:B------:R-:W-:Y:S06]  /*18d0*/  BRA `(.L_x_6) ;  /* 0x0000003400647947 */ /* 0x000fec0003800000 */
.L_x_7:
[----:B------:R-:W-:-:S04]  /*18e0*/  MOV R0, UR8 ;  /* 0x0000000800007c02 */ /* 0x000fc80008000f00 */
[----:B------:R-:W-:Y:S01]  /*18f0*/  IADD3 R0, PT, PT, R0, -0x1, RZ ;  /* 0xffffffff00007810 */ /* 0x000fe20007ffe0ff */
[----:B------:R-:W-:Y:S06]  /*1900*/  @P0 BRA `(.L_x_15) ;  /* 0x0000001c00240947 */ /* 0x000fec0003800000 */
[----:B------:R-:W0:Y:S02]  /*1910*/  LDCU UR13, c[0x0][0x380] ;  /* 0x00007000ff0d77ac */ /* 0x000e240008000800 */
[----:B0-----:R-:W-:-:S09]  /*1920*/  UISETP.NE.AND UP0, UPT, UR13, URZ, UPT ;  /* 0x000000ff0d00728c */ /* 0x001fd2000bf05270 */
[----:B------:R-:W-:Y:S05]  /*1930*/  BRA.U UP0, `(.L_x_16) ;  /* 0x0000000d00c87547 */ /* 0x000fea000b800000 */
[----:B------:R-:W0:Y:S02]  /*1940*/  LDCU UR13, c[0x0][0x384] ;  /* 0x00007080ff0d77ac */ /* 0x000e240008000800 */
[----:B0-----:R-:W-:-:S09]  /*1950*/  UISETP.NE.AND UP0, UPT, UR13, URZ, UPT ;  /* 0x000000ff0d00728c */ /* 0x001fd2000bf05270 */
[----:B------:R-:W-:Y:S05]  /*1960*/  BRA.U !UP0, `(.L_x_17) ;  /* 0x0000000508f47547 */ /* 0x000fea000b800000 */
[----:B------:R-:W-:Y:S01]  /*1970*/  UISETP.GE.U32.AND UP0, UPT, UR5, 0x7, UPT ;  /* 0x000000070500788c */ /* 0x000fe2000bf06070 */
[----:B------:R-:W-:Y:S01]  /*1980*/  HFMA2 R11, -RZ, RZ, 0, 0 ;  /* 0x00000000ff0b7431 */ /* 0x000fe200000001ff */
[----:B------:R-:W-:-:S07]  /*1990*/  MOV R8, RZ ;  /* 0x000000ff00087202 */ /* 0x000fce0000000f00 */
[----:B------:R-:W-:Y:S05]  /*19a0*/  BRA.U !UP0, `(.L_x_18) ;  /* 0x0000000108e47547 */ /* 0x000fea000b800000 */
[----:B------:R-:W-:Y:S02]  /*19b0*/  MOV R11, RZ ;  /* 0x000000ff000b7202 */ /* 0x000fe40000000f00 */
[----:B------:R-:W-:-:S07]  /*19c0*/  MOV R8, RZ ;  /* 0x000000ff00087202 */ /* 0x000fce0000000f00 */
.L_x_19:
[----:B------:R-:W0:Y:S01]  /*19d0*/  LDC R23, c[0x0][0x3a4] ;  /* 0x0000e900ff177b82 */ /* 0x000e220000000800 */
[----:B------:R-:W-:-:S04]  /*19e0*/  IMAD R25, R8, R9, R6 ;  /* 0x0000000908197224 */ /* 0x000fc800078e0206 */
[----:B------:R-:W-:-:S05]  /*19f0*/  IMAD.WIDE R24, R25, 0x2, R14 ;  /* 0x0000000219187825 */ /* 0x000fca00078e020e */
[----:B------:R1:W2:Y:S01]  /*1a00*/  LDG.E.U16 R10, desc[UR6][R24.64] ;  /* 0x00000006180a7981 */ /* 0x0002a2000c1e1500 */
[----:B0-----:R-:W-:Y:S02]  /*1a10*/  IMAD R21, R8, R23, R5 ;  /* 0x0000001708157224 */ /* 0x001fe400078e0205 */
[----:B-1----:R-:W-:-:S04]  /*1a20*/  IMAD.WIDE R24, R9, 0x2, R24 ;  /* 0x0000000209187825 */ /* 0x002fc800078e0218 */
[----:B------:R-:W-:Y:S01]  /*1a30*/  IMAD.WIDE R20, R21, 0x4, R12 ;  /* 0x0000000415147825 */ /* 0x000fe200078e020c */
[----:B------:R-:W3:Y:S04]  /*1a40*/  LDG.E.U16 R26, desc[UR6][R24.64] ;  /* 0x00000006181a7981 */ /* 0x000ee8000c1e1500 */
[----:B------:R0:W4:Y:S02]  /*1a50*/  LDG.E R27, desc[UR6][R20.64] ;  /* 0x00000006141b7981 */ /* 0x000124000c1e1900 */
[----:B0-----:R-:W-:-:S05]  /*1a60*/  IMAD.WIDE R20, R23, 0x4, R20 ;  /* 0x0000000417147825 */ /* 0x001fca00078e0214 */
[----:B------:R-:W5:Y:S01]  /*1a70*/  LDG.E R29, desc[UR6][R20.64] ;  /* 0x00000006141d7981 */ /* 0x000f62000c1e1900 */
[----:B------:R-:W-:-:S04]  /*1a80*/  IMAD.WIDE R18, R9, 0x2, R24 ;  /* 0x0000000209127825 */ /* 0x000fc800078e0218 */
[----:B------:R-:W-:Y:S01]  /*1a90*/  IMAD.WIDE R16, R23, 0x4, R20 ;  /* 0x0000000417107825 */ /* 0x000fe200078e0214 */
[----:B------:R0:W5:Y:S04]  /*1aa0*/  LDG.E.U16 R28, desc[UR6][R18.64] ;  /* 0x00000006121c7981 */ /* 0x000168000c1e1500 */
[----:B------:R1:W5:Y:S01]  /*1ab0*/  LDG.E R22, desc[UR6][R16.64] ;  /* 0x0000000610167981 */ /* 0x000362000c1e1900 */
[----:B--2---:R-:W-:Y:S02]  /*1ac0*/  HADD2.F32 R10, -RZ, R10.H0_H0 ;  /* 0x2000000aff0a7230 */ /* 0x004fe40000004100 */
[----:B---3--:R-:W-:-:S03]  /*1ad0*/  HADD2.F32 R26, -RZ, R26.H0_H0 ;  /* 0x2000001aff1a7230 */ /* 0x008fc60000004100 */
[----:B----4-:R-:W-:Y:S01]  /*1ae0*/  FFMA R27, R27, R10, R11 ;  /* 0x0000000a1b1b7223 */ /* 0x010fe2000000000b */
[----:B------:R-:W-:-:S04]  /*1af0*/  IMAD.WIDE R10, R9, 0x2, R18 ;  /* 0x00000002090a7825 */ /* 0x000fc800078e0212 */
[----:B------:R-:W-:Y:S02]  /*1b00*/  IMAD.WIDE R24, R9, 0x2, R10 ;  /* 0x0000000209187825 */ /* 0x000fe400078e020a */
[----:B------:R-:W2:Y:S02]  /*1b10*/  LDG.E.U16 R10, desc[UR6][R10.64] ;  /* 0x000000060a0a7981 */ /* 0x000ea4000c1e1500 */
[----:B-----5:R-:W-:Y:S01]  /*1b20*/  FFMA R29, R29, R26, R27 ;  /* 0x0000001a1d1d7223 */ /* 0x020fe2000000001b */
[----:B------:R-:W-:-:S04]  /*1b30*/  IMAD.WIDE R26, R23, 0x4, R16 ;  /* 0x00000004171a7825 */ /* 0x000fc800078e0210 */
[----:B------:R-:W-:Y:S02]  /*1b40*/  IMAD.WIDE R20, R9, 0x2, R24 ;  /* 0x0000000209147825 */ /* 0x000fe400078e0218 */
[----:B------:R-:W3:Y:S02]  /*1b50*/  LDG.E.U16 R24, desc[UR6][R24.64] ;  /* 0x0000000618187981 */ /* 0x000ee4000c1e1500 */
[----:B0-----:R-:W-:Y:S02]  /*1b60*/  IMAD.WIDE R18, R23, 0x4, R26 ;  /* 0x0000000417127825 */ /* 0x001fe400078e021a */
[----:B------:R-:W4:Y:S02]  /*1b70*/  LDG.E R26, desc[UR6][R26.64] ;  /* 0x000000061a1a7981 */ /* 0x000f24000c1e1900 */
[----:B-1----:R-:W-:Y:S02]  /*1b80*/  IMAD.WIDE R16, R9, 0x2, R20 ;  /* 0x0000000209107825 */ /* 0x002fe400078e0214 */
[----:B------:R0:W5:Y:S02]  /*1b90*/  LDG.E.U16 R25, desc[UR6][R20.64] ;  /* 0x0000000614197981 */ /* 0x000164000c1e1500 */
[----:B------:R-:W-:-:S02]  /*1ba0*/  HADD2.F32 R28, -RZ, R28.H0_H0 ;  /* 0x2000001cff1c7230 */ /* 0x000fc40000004100 */
[----:B------:R1:W5:Y:S01]  /*1bb0*/  LDG.E R27, desc[UR6][R18.64] ;  /* 0x00000006121b7981 */ /* 0x000362000c1e1900 */
[----:B0-----:R-:W-:-:S04]  /*1bc0*/  IMAD.WIDE R20, R23, 0x4, R18 ;  /* 0x0000000417147825 */ /* 0x001fc800078e0212 */
[----:B------:R-:W-:Y:S02]  /*1bd0*/  FFMA R11, R22, R28, R29 ;  /* 0x0000001c160b7223 */ /* 0x000fe4000000001d */
[----:B------:R0:W5:Y:S01]  /*1be0*/  LDG.E.U16 R28, desc[UR6][R16.64] ;  /* 0x00000006101c7981 */ /* 0x000162000c1e1500 */
[----:B-1----:R-:W-:-:S03]  /*1bf0*/  IMAD.WIDE R18, R23, 0x4, R20 ;  /* 0x0000000417127825 */ /* 0x002fc600078e0214 */
[----:B------:R-:W5:Y:S01]  /*1c00*/  LDG.E R29, desc[UR6][R20.64] ;  /* 0x00000006141d7981 */ /* 0x000f62000c1e1900 */
[----:B0-----:R-:W-:-:S04]  /*1c10*/  IMAD.WIDE R16, R9, 0x2, R16 ;  /* 0x0000000209107825 */ /* 0x001fc800078e0210 */
[----:B------:R-:W-:Y:S02]  /*1c20*/  IMAD.WIDE R22, R23, 0x4, R18 ;  /* 0x0000000417167825 */ /* 0x000fe400078e0212 */
[----:B------:R-:W5:Y:S04]  /*1c30*/  LDG.E.U16 R16, desc[UR6][R16.64] ;  /* 0x0000000610107981 */ /* 0x000f68000c1e1500 */
[----:B------:R-:W5:Y:S04]  /*1c40*/  LDG.E R18, desc[UR6][R18.64] ;  /* 0x0000000612127981 */ /* 0x000f68000c1e1900 */
[----:B------:R-:W5:Y:S01]  /*1c50*/  LDG.E R22, desc[UR6][R22.64] ;  /* 0x0000000616167981 */ /* 0x000f62000c1e1900 */
[----:B------:R-:W-:-:S04]  /*1c60*/  IADD3 R8, PT, PT, R8, 0x8, RZ ;  /* 0x0000000808087810 */ /* 0x000fc80007ffe0ff */
[----:B------:R-:W-:Y:S01]  /*1c70*/  ISETP.NE.AND P2, PT, R8, UR11, PT ;  /* 0x0000000b08007c0c */ /* 0x000fe2000bf45270 */
[----:B--2---:R-:W-:Y:S02]  /*1c80*/  HADD2.F32 R10, -RZ, R10.H0_H0 ;  /* 0x2000000aff0a7230 */ /* 0x004fe40000004100 */
[----:B---3--:R-:W-:-:S03]  /*1c90*/  HADD2.F32 R24, -RZ, R24.H0_H0 ;  /* 0x20000018ff187230 */ /* 0x008fc60000004100 */
[----:B----4-:R-:W-:Y:S01]  /*1ca0*/  FFMA R10, R26, R10, R11 ;  /* 0x0000000a1a0a7223 */ /* 0x010fe2000000000b */
[----:B-----5:R-:W-:-:S03]  /*1cb0*/  HADD2.F32 R25, -RZ, R25.H0_H0 ;  /* 0x20000019ff197230 */ /* 0x020fc60000004100 */
[----:B------:R-:W-:Y:S01]  /*1cc0*/  FFMA R10, R27, R24, R10 ;  /* 0x000000181b0a7223 */ /* 0x000fe2000000000a */
[----:B------:R-:W-:-:S03]  /*1cd0*/  HADD2.F32 R28, -RZ, R28.H0_H0 ;  /* 0x2000001cff1c7230 */ /* 0x000fc60000004100 */
[----:B------:R-:W-:Y:S01]  /*1ce0*/  FFMA R25, R29, R25, R10 ;  /* 0x000000191d197223 */ /* 0x000fe2000000000a */
[----:B------:R-:W-:-:S03]  /*1cf0*/  HADD2.F32 R16, -RZ, R16.H0_H0 ;  /* 0x20000010ff107230 */ /* 0x000fc60000004100 */
[----:B------:R-:W-:-:S04]  /*1d00*/  FFMA R25, R18, R28, R25 ;  /* 0x0000001c12197223 */ /* 0x000fc80000000019 */
[----:B------:R-:W-:Y:S01]  /*1d10*/  FFMA R11, R22, R16, R25 ;  /* 0x00000010160b7223 */ /* 0x000fe20000000019 */
[----:B------:R-:W-:Y:S06]  /*1d20*/  @P2 BRA `(.L_x_19) ;  /* 0xfffffffc00282947 */ /* 0x000fec000383ffff */
[----:B------:R-:W-:-:S07]  /*1d30*/  MOV R8, UR11 ;  /* 0x0000000b00087c02 */ /* 0x000fce0008000f00 */
.L_x_18:
[----:B------:R-:W-:-:S09]  /*1d40*/  UISETP.NE.AND UP0, UPT, UR8, URZ, UPT ;  /* 0x000000ff0800728c */ /* 0x000fd2000bf05270 */
[----:B------:R-:W-:Y:S05]  /*1d50*/  BRA.U !UP0, `(.L_x_6) ;  /* 0x0000003108447547 */ /* 0x000fea000b800000 */
[----:B------:R-:W-:Y:S01]  /*1d60*/  ISETP.GE.U32.AND P2, PT, R0, 0x3, PT ;  /* 0x000000030000780c */ /* 0x000fe20003f46070 */
[----:B------:R-:W-:-:S12]  /*1d70*/  UISETP.NE.AND UP0, UPT, UR9, URZ, UPT ;  /* 0x000000ff0900728c */ /* 0x000fd8000bf05270 */
[----:B------:R-:W-:Y:S05]  /*1d80*/  @!P2 BRA `(.L_x_20) ;  /* 0x000000000070a947 */ /* 0x000fea0003800000 */
[----:B------:R-:W0:Y:S01]  /*1d90*/  LDC R0, c[0x0][0x3a4] ;  /* 0x0000e900ff007b82 */ /* 0x000e220000000800 */
[----:B------:R-:W-:-:S04]  /*1da0*/  IMAD R29, R8, R9, R6 ;  /* 0x00000009081d7224 */ /* 0x000fc800078e0206 */
[----:B------:R-:W-:-:S04]  /*1db0*/  IMAD.WIDE R28, R29, 0x2, R14 ;  /* 0x000000021d1c7825 */ /* 0x000fc800078e020e */
[----:B------:R-:W-:Y:S02]  /*1dc0*/  IMAD.WIDE R20, R9, 0x2, R28 ;  /* 0x0000000209147825 */ /* 0x000fe400078e021c */
[----:B------:R-:W2:Y:S02]  /*1dd0*/  LDG.E.U16 R28, desc[UR6][R28.64] ;  /* 0x000000061c1c7981 */ /* 0x000ea4000c1e1500 */
[----:B0-----:R-:W-:-:S04]  /*1de0*/  IMAD R23, R8, R0, R5 ;  /* 0x0000000008177224 */ /* 0x001fc800078e0205 */
[----:B------:R-:W-:-:S04]  /*1df0*/  IMAD.WIDE R22, R23, 0x4, R12 ;  /* 0x0000000417167825 */ /* 0x000fc800078e020c */
[C---:B------:R-:W-:Y:S02]  /*1e00*/  IMAD.WIDE R16, R9.reuse, 0x2, R20 ;  /* 0x0000000209107825 */ /* 0x040fe400078e0214 */
[----:B------:R-:W3:Y:S02]  /*1e10*/  LDG.E.U16 R20, desc[UR6][R20.64] ;  /* 0x0000000614147981 */ /* 0x000ee4000c1e1500 */
[C---:B------:R-:W-:Y:S02]  /*1e20*/  IMAD.WIDE R18, R0.reuse, 0x4, R22 ;  /* 0x0000000400127825 */ /* 0x040fe400078e0216 */
[----:B------:R-:W4:Y:S02]  /*1e30*/  LDG.E R22, desc[UR6][R22.64] ;  /* 0x0000000616167981 */ /* 0x000f24000c1e1900 */
[----:B------:R-:W-:Y:S02]  /*1e40*/  IMAD.WIDE R24, R9, 0x2, R16 ;  /* 0x0000000209187825 */ /* 0x000fe400078e0210 */
[----:B------:R0:W5:Y:S02]  /*1e50*/  LDG.E.U16 R10, desc[UR6][R16.64] ;  /* 0x00000006100a7981 */ /* 0x000164000c1e1500 */
[----:B------:R-:W-:-:S02]  /*1e60*/  IMAD.WIDE R26, R0, 0x4, R18 ;  /* 0x00000004001a7825 */ /* 0x000fc400078e0212 */
[----:B------:R-:W5:Y:S04]  /*1e70*/  LDG.E R18, desc[UR6][R18.64] ;  /* 0x0000000612127981 */ /* 0x000f68000c1e1900 */
[----:B------:R-:W5:Y:S01]  /*1e80*/  LDG.E.U16 R24, desc[UR6][R24.64] ;  /* 0x0000000618187981 */ /* 0x000f62000c1e1500 */
[----:B0-----:R-:W-:-:S03]  /*1e90*/  IMAD.WIDE R16, R0, 0x4, R26 ;  /* 0x0000000400107825 */ /* 0x001fc600078e021a */
[----:B------:R-:W5:Y:S04]  /*1ea0*/  LDG.E R26, desc[UR6][R26.64] ;  /* 0x000000061a1a7981 */ /* 0x000f68000c1e1900 */
[----:B------:R-:W5:Y:S01]  /*1eb0*/  LDG.E R0, desc[UR6][R16.64] ;  /* 0x0000000610007981 */ /* 0x000f62000c1e1900 */
[----:B------:R-:W-:Y:S01]  /*1ec0*/  IADD3 R8, PT, PT, R8, 0x4, RZ ;  /* 0x0000000408087810 */ /* 0x000fe20007ffe0ff */
[----:B--2---:R-:W-:Y:S02]  /*1ed0*/  HADD2.F32 R28, -RZ, R28.H0_H0 ;  /* 0x2000001cff1c7230 */ /* 0x004fe40000004100 */
[----:B---3--:R-:W-:-:S03]  /*1ee0*/  HADD2.F32 R20, -RZ, R20.H0_H0 ;  /* 0x20000014ff147230 */ /* 0x008fc60000004100 */
[----:B----4-:R-:W-:Y:S01]  /*1ef0*/  FFMA R11, R22, R28, R11 ;  /* 0x0000001c160b7223 */ /* 0x010fe2000000000b */
[----:B-----5:R-:W-:-:S03]  /*1f00*/  HADD2.F32 R10, -RZ, R10.H0_H0 ;  /* 0x2000000aff0a7230 */ /* 0x020fc60000004100 */
[----:B------:R-:W-:Y:S01]  /*1f10*/  FFMA R11, R18, R20, R11 ;  /* 0x00000014120b7223 */ /* 0x000fe2000000000b */
[----:B------:R-:W-:-:S03]  /*1f20*/  HADD2.F32 R20, -RZ, R24.H0_H0 ;  /* 0x20000018ff147230 */ /* 0x000fc60000004100 */
[----:B------:R-:W-:-:S04]  /*1f30*/  FFMA R11, R26, R10, R11 ;  /* 0x0000000a1a0b7223 */ /* 0x000fc8000000000b */
[----:B------:R-:W-:-:S07]  /*1f40*/  FFMA R11, R0, R20, R11 ;  /* 0x00000014000b7223 */ /* 0x000fce000000000b */
.L_x_20:
[----:B------:R-:W-:Y:S05]  /*1f50*/  BRA.U !UP0, `(.L_x_6) ;  /* 0x0000002d08c47547 */ /* 0x000fea000b800000 */
[----:B------:R-:W-:Y:S02]  /*1f60*/  UISETP.NE.AND UP0, UPT, UR10, URZ, UPT ;  /* 0x000000ff0a00728c */ /* 0x000fe4000bf05270 */
[----:B------:R-:W-:-:S07]  /*1f70*/  UISETP.NE.AND UP1, UPT, UR12, URZ, UPT ;  /* 0x000000ff0c00728c */ /* 0x000fce000bf25270 */
[----:B------:R-:W-:Y:S05]  /*1f80*/  BRA.U !UP0, `(.L_x_21) ;  /* 0x0000000108407547 */ /* 0x000fea000b800000 */
[----:B------:R-:W0:Y:S01]  /*1f90*/  LDC R23, c[0x0][0x3a4] ;  /* 0x0000e900ff177b82 */ /* 0x000e220000000800 */
[----:B------:R-:W-:-:S04]  /*1fa0*/  IMAD R19, R8, R9, R6 ;  /* 0x0000000908137224 */ /* 0x000fc800078e0206 */
[----:B------:R-:W-:-:S04]  /*1fb0*/  IMAD.WIDE R18, R19, 0x2, R14 ;  /* 0x0000000213127825 */ /* 0x000fc800078e020e */
[----:B------:R-:W-:Y:S02]  /*1fc0*/  IMAD.WIDE R20, R9, 0x2, R18 ;  /* 0x0000000209147825 */ /* 0x000fe400078e0212 */
[----:B------:R-:W2:Y:S04]  /*1fd0*/  LDG.E.U16 R18, desc[UR6][R18.64] ;  /* 0x0000000612127981 */ /* 0x000ea8000c1e1500 */
[----:B------:R-:W3:Y:S01]  /*1fe0*/  LDG.E.U16 R20, desc[UR6][R20.64] ;  /* 0x0000000614147981 */ /* 0x000ee2000c1e1500 */
[----:B0-----:R-:W-:-:S04]  /*1ff0*/  IMAD R17, R8, R23, R5 ;  /* 0x0000001708117224 */ /* 0x001fc800078e0205 */
[----:B------:R-:W-:-:S04]  /*2000*/  IMAD.WIDE R16, R17, 0x4, R12 ;  /* 0x0000000411107825 */ /* 0x000fc800078e020c */
[----:B------:R-:W-:Y:S02]  /*2010*/  IMAD.WIDE R22, R23, 0x4, R16 ;  /* 0x0000000417167825 */ /* 0x000fe400078e0210 */
[----:B------:R-:W4:Y:S04]  /*2020*/  LDG.E R16, desc[UR6][R16.64] ;  /* 0x0000000610107981 */ /* 0x000f28000c1e1900 */
[----:B------:R-:W5:Y:S01]  /*2030*/  LDG.E R23, desc[UR6][R22.64] ;  /* 0x0000000616177981 */ /* 0x000f62000c1e1900 */
[----:B------:R-:W-:Y:S01]  /*2040*/  IADD3 R8, PT, PT, R8, 0x2, RZ ;  /* 0x0000000208087810 */ /* 0x000fe20007ffe0ff */
[----:B--2---:R-:W-:Y:S02]  /*2050*/  HADD2.F32 R0, -RZ, R18.H0_H0 ;  /* 0x20000012ff007230 */ /* 0x004fe40000004100 */
[----:B---3--:R-:W-:-:S03]  /*2060*/  HADD2.F32 R10, -RZ, R20.H0_H0 ;  /* 0x20000014ff0a7230 */ /* 0x008fc60000004100 */
[----:B----4-:R-:W-:-:S04]  /*2070*/  FFMA R0, R16, R0, R11 ;  /* 0x0000000010007223 */ /* 0x010fc8000000000b */
[----:B-----5:R-:W-:-:S07]  /*2080*/  FFMA R11, R23, R10, R0 ;  /* 0x0000000a170b7223 */ /* 0x020fce0000000000 */
.L_x_21:
[----:B------:R-:W-:Y:S05]  /*2090*/  BRA.U !UP1, `(.L_x_6) ;  /* 0x0000002d09747547 */ /* 0x000fea000b800000 */
[----:B------:R-:W0:Y:S01]  /*20a0*/  LDCU UR13, c[0x0][0x3a4] ;  /* 0x00007480ff0d77ac */ /* 0x000e220008000800 */
[----:B------:R-:W-:-:S04]  /*20b0*/  IMAD R17, R8, R9, R6 ;  /* 0x0000000908117224 */ /* 0x000fc800078e0206 */
[----:B------:R-:W-:-:S06]  /*20c0*/  IMAD.WIDE R16, R17, 0x2, R14 ;  /* 0x0000000211107825 */ /* 0x000fcc00078e020e */
[----:B------:R-:W2:Y:S01]  /*20d0*/  LDG.E.U16 R16, desc[UR6][R16.64] ;  /* 0x0000000610107981 */ /* 0x000ea2000c1e1500 */
[----:B0-----:R-:W-:-:S04]  /*20e0*/  IMAD R9, R8, UR13, R5 ;  /* 0x0000000d08097c24 */ /* 0x001fc8000f8e0205 */
[----:B------:R-:W-:-:S06]  /*20f0*/  IMAD.WIDE R8, R9, 0x4, R12 ;  /* 0x0000000409087825 */ /* 0x000fcc00078e020c */
[----:B------:R-:W3:Y:S01]  /*2100*/  LDG.E R8, desc[UR6][R8.64] ;  /* 0x0000000608087981 */ /* 0x000ee2000c1e1900 */
[----:B--2---:R-:W-:-:S05]  /*2110*/  HADD2.F32 R0, -RZ, R16.H0_H0 ;  /* 0x20000010ff007230 */ /* 0x004fca0000004100 */
[----:B---3--:R-:W-:Y:S01]  /*2120*/  FFMA R11, R8, R0, R11 ;  /* 0x00000000080b7223 */ /* 0x008fe2000000000b */
[----:B------:R-:W-:Y:S06]  /*2130*/  BRA `(.L_x_6) ;  /* 0x0000002c004c7947 */ /* 0x000fec0003800000 */
.L_x_17:
[----:B------:R-:W-:Y:S01]  /*2140*/  UISETP.GE.U32.AND UP0, UPT, UR5, 0x7, UPT ;  /* 0x000000070500788c */ /* 0x000fe2000bf06070 */
[----:B------:R-:W-:Y:S01]  /*2150*/  HFMA2 R11, -RZ, RZ, 0, 0 ;  /* 0x00000000ff0b7431 */ /* 0x000fe200000001ff */
[----:B------:R-:W-:-:S07]  /*2160*/  MOV R9, RZ ;  /* 0x000000ff00097202 */ /* 0x000fce0000000f00 */
[----:B------:R-:W-:Y:S05]  /*2170*/  BRA.U !UP0, `(.L_x_22) ;  /* 0x0000000108c87547 */ /* 0x000fea000b800000 */
[----:B------:R-:W-:Y:S02]  /*2180*/  MOV R11, RZ ;  /* 0x000000ff000b7202 */ /* 0x000fe40000000f00 */
[----:B------:R-:W-:-:S07]  /*2190*/  MOV R26, RZ ;  /* 0x000000ff001a7202 */ /* 0x000fce0000000f00 */
.L_x_23:
[----:B------:R-:W0:Y:S01]  /*21a0*/  LDC R9, c[0x0][0x3a4] ;  /* 0x0000e900ff097b82 */ /* 0x000e220000000800 */
[----:B------:R-:W-:-:S05]  /*21b0*/  IADD3 R17, PT, PT, R8, R26, RZ ;  /* 0x0000001a08117210 */ /* 0x000fca0007ffe0ff */
[----:B------:R-:W-:-:S05]  /*21c0*/  IMAD.WIDE R16, R17, 0x2, R14 ;  /* 0x0000000211107825 */ /* 0x000fca00078e020e */
[----:B------:R-:W2:Y:S04]  /*21d0*/  LDG.E.U16 R10, desc[UR6][R16.64] ;  /* 0x00000006100a7981 */ /* 0x000ea8000c1e1500 */
[----:B------:R-:W3:Y:S04]  /*21e0*/  LDG.E.U16 R24, desc[UR6][R16.64+0x2] ;  /* 0x0000020610187981 */ /* 0x000ee8000c1e1500 */
[----:B------:R-:W4:Y:S01]  /*21f0*/  LDG.E.U16 R27, desc[UR6][R16.64+0x4] ;  /* 0x00000406101b7981 */ /* 0x000f22000c1e1500 */
[----:B0-----:R-:W-:-:S04]  /*2200*/  IMAD R19, R26, R9, R5 ;  /* 0x000000091a137224 */ /* 0x001fc800078e0205 */
[----:B------:R-:W-:-:S05]  /*2210*/  IMAD.WIDE R18, R19, 0x4, R12 ;  /* 0x0000000413127825 */ /* 0x000fca00078e020c */
[----:B------:R4:W5:Y:S01]  /*2220*/  LDG.E R25, desc[UR6][R18.64] ;  /* 0x0000000612197981 */ /* 0x000962000c1e1900 */
[----:B------:R-:W-:-:S05]  /*2230*/  IMAD.WIDE R20, R9, 0x4, R18 ;  /* 0x0000000409147825 */ /* 0x000fca00078e0212 */
[----:B------:R-:W3:Y:S01]  /*2240*/  LDG.E R28, desc[UR6][R20.64] ;  /* 0x00000006141c7981 */ /* 0x000ee2000c1e1900 */
[----:B------:R-:W-:-:S05]  /*2250*/  IMAD.WIDE R22, R9, 0x4, R20 ;  /* 0x0000000409167825 */ /* 0x000fca00078e0214 */
[----:B------:R-:W3:Y:S01]  /*2260*/  LDG.E R29, desc[UR6][R22.64] ;  /* 0x00000006161d7981 */ /* 0x000ee2000c1e1900 */
[----:B--2---:R-:W-:Y:S02]  /*2270*/  HADD2.F32 R10, -RZ, R10.H0_H0 ;  /* 0x2000000aff0a7230 */ /* 0x004fe40000004100 */
[----:B----4-:R-:W-:Y:S02]  /*2280*/  HADD2.F32 R18, -RZ, R27.H0_H0 ;  /* 0x2000001bff127230 */ /* 0x010fe40000004100 */
[----:B------:R-:W2:Y:S01]  /*2290*/  LDG.E.U16 R27, desc[UR6][R16.64+0x6] ;  /* 0x00000606101b7981 */ /* 0x000ea2000c1e1500 */
[----:B-----5:R-:W-:Y:S01]  /*22a0*/  FFMA R11, R25, R10, R11 ;  /* 0x0000000a190b7223 */ /* 0x020fe2000000000b */
[----:B---3--:R-:W-:Y:S02]  /*22b0*/  HADD2.F32 R10, -RZ, R24.H0_H0 ;  /* 0x20000018ff0a7230 */ /* 0x008fe40000004100 */
[----:B------:R-:W-:-:S04]  /*22c0*/  IMAD.WIDE R24, R9, 0x4, R22 ;  /* 0x0000000409187825 */ /* 0x000fc800078e0216 */
[----:B------:R-:W-:Y:S01]  /*22d0*/  FFMA R28, R28, R10, R11 ;  /* 0x0000000a1c1c7223 */ /* 0x000fe2000000000b */
[----:B------:R-:W-:Y:S02]  /*22e0*/  IMAD.WIDE R10, R9, 0x4, R24 ;  /* 0x00000004090a7825 */ /* 0x000fe400078e0218 */
[----:B------:R-:W3:Y:S02]  /*22f0*/  LDG.E R24, desc[UR6][R24.64] ;  /* 0x0000000618187981 */ /* 0x000ee4000c1e1900 */
[----:B------:R-:W-:Y:S01]  /*2300*/  FFMA R29, R29, R18, R28 ;  /* 0x000000121d1d7223 */ /* 0x000fe2000000001c */
[C---:B------:R-:W-:Y:S01]  /*2310*/  IMAD.WIDE R18, R9.reuse, 0x4, R10 ;  /* 0x0000000409127825 */ /* 0x040fe200078e020a */
[----:B------:R-:W4:Y:S04]  /*2320*/  LDG.E.U16 R28, desc[UR6][R16.64+0x8] ;  /* 0x00000806101c7981 */ /* 0x000f28000c1e1500 */
[----:B------:R-:W5:Y:S01]  /*2330*/  LDG.E R25, desc[UR6][R10.64] ;  /* 0x000000060a197981 */ /* 0x000f62000c1e1900 */
[----:B------:R-:W-:-:S03]  /*2340*/  IMAD.WIDE R20, R9, 0x4, R18 ;  /* 0x0000000409147825 */ /* 0x000fc600078e0212 */
[----:B------:R-:W5:Y:S04]  /*2350*/  LDG.E.U16 R11, desc[UR6][R16.64+0xa] ;  /* 0x00000a06100b7981 */ /* 0x000f68000c1e1500 */
[----:B------:R-:W5:Y:S01]  /*2360*/  LDG.E R10, desc[UR6][R18.64] ;  /* 0x00000006120a7981 */ /* 0x000f62000c1e1900 */
[----:B------:R-:W-:-:S03]  /*2370*/  IMAD.WIDE R22, R9, 0x4, R20 ;  /* 0x0000000409167825 */ /* 0x000fc600078e0214 */
[----:B------:R-:W5:Y:S04]  /*2380*/  LDG.E R20, desc[UR6][R20.64] ;  /* 0x0000000614147981 */ /* 0x000f68000c1e1900 */
[----:B------:R-:W5:Y:S04]  /*2390*/  LDG.E R22, desc[UR6][R22.64] ;  /* 0x0000000616167981 */ /* 0x000f68000c1e1900 */
[----:B------:R-:W5:Y:S04]  /*23a0*/  LDG.E.U16 R18, desc[UR6][R16.64+0xc] ;  /* 0x00000c0610127981 */ /* 0x000f68000c1e1500 */
[----:B------:R-:W5:Y:S01]  /*23b0*/  LDG.E.U16 R19, desc[UR6][R16.64+0xe] ;  /* 0x00000e0610137981 */ /* 0x000f62000c1e1500 */
[----:B------:R-:W-:-:S04]  /*23c0*/  IADD3 R26, PT, PT, R26, 0x8, RZ ;  /* 0x000000081a1a7810 */ /* 0x000fc80007ffe0ff */
[----:B------:R-:W-:Y:S01]  /*23d0*/  ISETP.NE.AND P2, PT, R26, UR11, PT ;  /* 0x0000000b1a007c0c */ /* 0x000fe2000bf45270 */
[----:B--2---:R-:W-:-:S05]  /*23e0*/  HADD2.F32 R27, -RZ, R27.H0_H0 ;  /* 0x2000001bff1b7230 */ /* 0x004fca0000004100 */
[----:B---3--:R-:W-:Y:S01]  /*23f0*/  FFMA R24, R24, R27, R29 ;  /* 0x0000001b18187223 */ /* 0x008fe2000000001d */
[----:B----4-:R-:W-:-:S05]  /*2400*/  HADD2.F32 R28, -RZ, R28.H0_H0 ;  /* 0x2000001cff1c7230 */ /* 0x010fca0000004100 */
[----:B-----5:R-:W-:Y:S01]  /*2410*/  FFMA R25, R25, R28, R24 ;  /* 0x0000001c19197223 */ /* 0x020fe20000000018 */
[----:B------:R-:W-:-:S05]  /*2420*/  HADD2.F32 R11, -RZ, R11.H0_H0 ;  /* 0x2000000bff0b7230 */ /* 0x000fca0000004100 */
[----:B------:R-:W-:Y:S01]  /*2430*/  FFMA R11, R10, R11, R25 ;  /* 0x0000000b0a0b7223 */ /* 0x000fe20000000019 */
[----:B------:R-:W-:Y:S02]  /*2440*/  HADD2.F32 R18, -RZ, R18.H0_H0 ;  /* 0x20000012ff127230 */ /* 0x000fe40000004100 */
[----:B------:R-:W-:-:S03]  /*2450*/  HADD2.F32 R19, -RZ, R19.H0_H0 ;  /* 0x20000013ff137230 */ /* 0x000fc60000004100 */
[----:B------:R-:W-:-:S04]  /*2460*/  FFMA R11, R20, R18, R11 ;  /* 0x00000012140b7223 */ /* 0x000fc8000000000b */
[----:B------:R-:W-:Y:S01]  /*2470*/  FFMA R11, R22, R19, R11 ;  /* 0x00000013160b7223 */ /* 0x000fe2000000000b */
[----:B------:R-:W-:Y:S06]  /*2480*/  @P2 BRA `(.L_x_23) ;  /* 0xfffffffc00442947 */ /* 0x000fec000383ffff */
[----:B------:R-:W-:-:S07]  /*2490*/  MOV R9, UR11 ;  /* 0x0000000b00097c02 */ /* 0x000fce0008000f00 */
.L_x_22:
[----:B------:R-:W-:-:S09]  /*24a0*/  UISETP.NE.AND UP0, UPT, UR8, URZ, UPT ;  /* 0x000000ff0800728c */ /* 0x000fd2000bf05270 */
[----:B------:R-:W-:Y:S05]  /*24b0*/  BRA.U !UP0, `(.L_x_6) ;  /* 0x00000029086c7547 */ /* 0x000fea000b800000 */
[----:B------:R-:W-:Y:S01]  /*24c0*/  ISETP.GE.U32.AND P2, PT, R0, 0x3, PT ;  /* 0x000000030000780c */ /* 0x000fe20003f46070 */
[----:B------:R-:W-:-:S12]  /*24d0*/  UISETP.NE.AND UP0, UPT, UR9, URZ, UPT ;  /* 0x000000ff0900728c */ /* 0x000fd8000bf05270 */
[----:B------:R-:W-:Y:S05]  /*24e0*/  @!P2 BRA `(.L_x_24) ;  /* 0x000000000064a947 */ /* 0x000fea0003800000 */
[----:B------:R-:W0:Y:S01]  /*24f0*/  LDC R25, c[0x0][0x3a4] ;  /* 0x0000e900ff197b82 */ /* 0x000e220000000800 */
[----:B------:R-:W-:-:S05]  /*2500*/  IADD3 R17, PT, PT, R8, R9, RZ ;  /* 0x0000000908117210 */ /* 0x000fca0007ffe0ff */
[----:B------:R-:W-:-:S05]  /*2510*/  IMAD.WIDE R16, R17, 0x2, R14 ;  /* 0x0000000211107825 */ /* 0x000fca00078e020e */
[----:B------:R-:W2:Y:S04]  /*2520*/  LDG.E.U16 R0, desc[UR6][R16.64] ;  /* 0x0000000610007981 */ /* 0x000ea8000c1e1500 */
[----:B------:R-:W3:Y:S04]  /*2530*/  LDG.E.U16 R10, desc[UR6][R16.64+0x2] ;  /* 0x00000206100a7981 */ /* 0x000ee8000c1e1500 */
[----:B------:R-:W4:Y:S04]  /*2540*/  LDG.E.U16 R26, desc[UR6][R16.64+0x4] ;  /* 0x00000406101a7981 */ /* 0x000f28000c1e1500 */
[----:B------:R-:W5:Y:S01]  /*2550*/  LDG.E.U16 R27, desc[UR6][R16.64+0x6] ;  /* 0x00000606101b7981 */ /* 0x000f62000c1e1500 */
[----:B0-----:R-:W-:-:S04]  /*2560*/  IMAD R23, R9, R25, R5 ;  /* 0x0000001909177224 */ /* 0x001fc800078e0205 */
[----:B------:R-:W-:-:S04]  /*2570*/  IMAD.WIDE R22, R23, 0x4, R12 ;  /* 0x0000000417167825 */ /* 0x000fc800078e020c */
[C---:B------:R-:W-:Y:S02]  /*2580*/  IMAD.WIDE R18, R25.reuse, 0x4, R22 ;  /* 0x0000000419127825 */ /* 0x040fe400078e0216 */
[----:B------:R-:W5:Y:S02]  /*2590*/  LDG.E R22, desc[UR6][R22.64] ;  /* 0x0000000616167981 */ /* 0x000f64000c1e1900 */
[C---:B------:R-:W-:Y:S02]  /*25a0*/  IMAD.WIDE R20, R25.reuse, 0x4, R18 ;  /* 0x0000000419147825 */ /* 0x040fe400078e0212 */
[----:B------:R-:W5:Y:S02]  /*25b0*/  LDG.E R18, desc[UR6][R18.64] ;  /* 0x0000000612127981 */ /* 0x000f64000c1e1900 */
[----:B------:R-:W-:Y:S02]  /*25c0*/  IMAD.WIDE R24, R25, 0x4, R20 ;  /* 0x0000000419187825 */ /* 0x000fe400078e0214 */
[----:B------:R-:W5:Y:S04]  /*25d0*/  LDG.E R21, desc[UR6][R20.64] ;  /* 0x0000000614157981 */ /* 0x000f68000c1e1900 */
[----:B------:R-:W5:Y:S01]  /*25e0*/  LDG.E R25, desc[UR6][R24.64] ;  /* 0x0000000618197981 */ /* 0x000f62000c1e1900 */
[----:B------:R-:W-:Y:S01]  /*25f0*/  IADD3 R9, PT, PT, R9, 0x4, RZ ;  /* 0x0000000409097810 */ /* 0x000fe20007ffe0ff */
[----:B--2---:R-:W-:-:S02]  /*2600*/  HADD2.F32 R0, -RZ, R0.H0_H0 ;  /* 0x20000000ff007230 */ /* 0x004fc40000004100 */
[----:B---3--:R-:W-:Y:S02]  /*2610*/  HADD2.F32 R10, -RZ, R10.H0_H0 ;  /* 0x2000000aff0a7230 */ /* 0x008fe40000004100 */
[----:B----4-:R-:W-:Y:S02]  /*2620*/  HADD2.F32 R26, -RZ, R26.H0_H0 ;  /* 0x2000001aff1a7230 */ /* 0x010fe40000004100 */
[----:B-----5:R-:W-:Y:S02]  /*2630*/  HADD2.F32 R27, -RZ, R27.H0_H0 ;  /* 0x2000001bff1b7230 */ /* 0x020fe40000004100 */
[----:B------:R-:W-:-:S04]  /*2640*/  FFMA R11, R22, R0, R11 ;  /* 0x00000000160b7223 */ /* 0x000fc8000000000b */
[----:B------:R-:W-:-:S04]  /*2650*/  FFMA R10, R18, R10, R11 ;  /* 0x0000000a120a7223 */ /* 0x000fc8000000000b */
[----:B------:R-:W-:-:S04]  /*2660*/  FFMA R10, R21, R26, R10 ;  /* 0x0000001a150a7223 */ /* 0x000fc8000000000a */
[----:B------:R-:W-:-:S07]  /*2670*/  FFMA R11, R25, R27, R10 ;  /* 0x0000001b190b7223 */ /* 0x000fce000000000a */
.L_x_24:
[----:B------:R-:W-:Y:S05]  /*2680*/  BRA.U !UP0, `(.L_x_6) ;  /* 0x0000002508f87547 */ /* 0x000fea000b800000 */
[----:B------:R-:W-:Y:S02]  /*2690*/  UISETP.NE.AND UP0, UPT, UR10, URZ, UPT ;  /* 0x000000ff0a00728c */ /* 0x000fe4000bf05270 */
[----:B------:R-:W-:-:S07]  /*26a0*/  UISETP.NE.AND UP1, UPT, UR12, URZ, UPT ;  /* 0x000000ff0c00728c */ /* 0x000fce000bf25270 */
[----:B------:R-:W-:Y:S05]  /*26b0*/  BRA.U !UP0, `(.L_x_25) ;  /* 0x00000001083c7547 */ /* 0x000fea000b800000 */
[----:B------:R-:W0:Y:S01]  /*26c0*/  LDC R20, c[0x0][0x3a4] ;  /* 0x0000e900ff147b82 */ /* 0x000e220000000800 */
[----:B------:R-:W-:-:S05]  /*26d0*/  IADD3 R19, PT, PT, R8, R9, RZ ;  /* 0x0000000908137210 */ /* 0x000fca0007ffe0ff */
[----:B------:R-:W-:-:S05]  /*26e0*/  IMAD.WIDE R18, R19, 0x2, R14 ;  /* 0x0000000213127825 */ /* 0x000fca00078e020e */
        /* <DEDUP_REMOVED lines=12> */
.L_x_25:
[----:B------:R-:W-:Y:S05]  /*27b0*/  BRA.U !UP1, `(.L_x_6) ;  /* 0x0000002509ac7547 */ /* 0x000fea000b800000 */
[----:B------:R-:W0:Y:S01]  /*27c0*/  LDCU UR13, c[0x0][0x3a4] ;  /* 0x00007480ff0d77ac */ /* 0x000e220008000800 */
[----:B------:R-:W-:-:S05]  /*27d0*/  IADD3 R17, PT, PT, R8, R9, RZ ;  /* 0x0000000908117210 */ /* 0x000fca0007ffe0ff */
        /* <DEDUP_REMOVED lines=8> */
.L_x_16:
        /* <DEDUP_REMOVED lines=9> */
.L_x_28:
[----:B------:R-:W-:Y:S01]  /*28f0*/  IMAD R29, R8, R9, R6 ;  /* 0x00000009081d7224 */ /* 0x000fe200078e0206 */
[----:B------:R-:W-:-:S03]  /*2900*/  IADD3 R17, PT, PT, R7, R8, RZ ;  /* 0x0000000807117210 */ /* 0x000fc60007ffe0ff */
[----:B------:R-:W-:-:S04]  /*2910*/  IMAD.WIDE R28, R29, 0x2, R14 ;  /* 0x000000021d1c7825 */ /* 0x000fc800078e020e */
[----:B------:R-:W-:Y:S01]  /*2920*/  IMAD.WIDE R16, R17, 0x4, R12 ;  /* 0x0000000411107825 */ /* 0x000fe200078e020c */
[----:B------:R-:W2:Y:S03]  /*2930*/  LDG.E.U16 R18, desc[UR6][R28.64] ;  /* 0x000000061c127981 */ /* 0x000ea6000c1e1500 */
[C---:B------:R-:W-:Y:S01]  /*2940*/  IMAD.WIDE R20, R9.reuse, 0x2, R28 ;  /* 0x0000000209147825 */ /* 0x040fe200078e021c */
[----:B------:R-:W3:Y:S04]  /*2950*/  LDG.E R10, desc[UR6][R16.64] ;  /* 0x00000006100a7981 */ /* 0x000ee8000c1e1900 */
[----:B------:R2:W4:Y:S01]  /*2960*/  LDG.E.U16 R25, desc[UR6][R20.64] ;  /* 0x0000000614197981 */ /* 0x000522000c1e1500 */
[----:B------:R-:W-:-:S03]  /*2970*/  IMAD.WIDE R22, R9, 0x2, R20 ;  /* 0x0000000209167825 */ /* 0x000fc600078e0214 */
[----:B------:R-:W5:Y:S04]  /*2980*/  LDG.E R26, desc[UR6][R16.64+0x4] ;  /* 0x00000406101a7981 */ /* 0x000f68000c1e1900 */
[----:B------:R-:W5:Y:S04]  /*2990*/  LDG.E.U16 R27, desc[UR6][R22.64] ;  /* 0x00000006161b7981 */ /* 0x000f68000c1e1500 */
[----:B------:R-:W5:Y:S01]  /*29a0*/  LDG.E R24, desc[UR6][R16.64+0x8] ;  /* 0x0000080610187981 */ /* 0x000f62000c1e1900 */
[----:B--2---:R-:W-:Y:S02]  /*29b0*/  HADD2.F32 R20, -RZ, R18.H0_H0 ;  /* 0x20000012ff147230 */ /* 0x004fe40000004100 */
[----:B------:R-:W-:-:S04]  /*29c0*/  IMAD.WIDE R18, R9, 0x2, R22 ;  /* 0x0000000209127825 */ /* 0x000fc800078e0216 */
[----:B---3--:R-:W-:Y:S01]  /*29d0*/  FFMA R29, R10, R20, R11 ;  /* 0x000000140a1d7223 */ /* 0x008fe2000000000b */
[----:B------:R-:W-:-:S04]  /*29e0*/  IMAD.WIDE R10, R9, 0x2, R18 ;  /* 0x00000002090a7825 */ /* 0x000fc800078e0212 */
[----:B----4-:R-:W-:Y:S02]  /*29f0*/  HADD2.F32 R28, -RZ, R25.H0_H0 ;  /* 0x20000019ff1c7230 */ /* 0x010fe40000004100 */
[C---:B------:R-:W-:Y:S01]  /*2a00*/  IMAD.WIDE R20, R9.reuse, 0x2, R10 ;  /* 0x0000000209147825 */ /* 0x040fe200078e020a */
[----:B------:R0:W2:Y:S03]  /*2a10*/  LDG.E.U16 R25, desc[UR6][R18.64] ;  /* 0x0000000612197981 */ /* 0x0000a6000c1e1500 */
[----:B-----5:R-:W-:Y:S01]  /*2a20*/  FFMA R29, R26, R28, R29 ;  /* 0x0000001c1a1d7223 */ /* 0x020fe2000000001d */
[----:B------:R-:W-:Y:S01]  /*2a30*/  HADD2.F32 R27, -RZ, R27.H0_H0 ;  /* 0x2000001bff1b7230 */ /* 0x000fe20000004100 */
[----:B------:R-:W3:Y:S01]  /*2a40*/  LDG.E.U16 R10, desc[UR6][R10.64] ;  /* 0x000000060a0a7981 */ /* 0x000ee2000c1e1500 */
[----:B------:R-:W-:-:S03]  /*2a50*/  IMAD.WIDE R22, R9, 0x2, R20 ;  /* 0x0000000209167825 */ /* 0x000fc600078e0214 */
[----:B------:R-:W4:Y:S01]  /*2a60*/  LDG.E R26, desc[UR6][R16.64+0xc] ;  /* 0x00000c06101a7981 */ /* 0x000f22000c1e1900 */
[----:B------:R-:W-:-:S03]  /*2a70*/  FFMA R29, R24, R27, R29 ;  /* 0x0000001b181d7223 */ /* 0x000fc6000000001d */
[----:B------:R-:W5:Y:S01]  /*2a80*/  LDG.E.U16 R20, desc[UR6][R20.64] ;  /* 0x0000000614147981 */ /* 0x000f62000c1e1500 */
[----:B0-----:R-:W-:-:S03]  /*2a90*/  IMAD.WIDE R18, R9, 0x2, R22 ;  /* 0x0000000209127825 */ /* 0x001fc600078e0216 */
[----:B------:R-:W5:Y:S04]  /*2aa0*/  LDG.E R27, desc[UR6][R16.64+0x10] ;  /* 0x00001006101b7981 */ /* 0x000f68000c1e1900 */
[----:B------:R-:W5:Y:S04]  /*2ab0*/  LDG.E.U16 R24, desc[UR6][R22.64] ;  /* 0x0000000616187981 */ /* 0x000f68000c1e1500 */
[----:B------:R-:W5:Y:S04]  /*2ac0*/  LDG.E R28, desc[UR6][R16.64+0x14] ;  /* 0x00001406101c7981 */ /* 0x000f68000c1e1900 */
        /* <DEDUP_REMOVED lines=17> */
.L_x_27:
[----:B------:R-:W-:-:S09]  /*2be0*/  UISETP.NE.AND UP0, UPT, UR8, URZ, UPT ;  /* 0x000000ff0800728c */ /* 0x000fd2000bf05270 */
[----:B------:R-:W-:Y:S05]  /*2bf0*/  BRA.U !UP0, `(.L_x_6) ;  /* 0x00000021089c7547 */ /* 0x000fea000b800000 */
[----:B------:R-:W-:Y:S01]  /*2c00*/  ISETP.GE.U32.AND P2, PT, R0, 0x3, PT ;  /* 0x000000030000780c */ /* 0x000fe20003f46070 */
[----:B------:R-:W-:-:S12]  /*2c10*/  UISETP.NE.AND UP0, UPT, UR9, URZ, UPT ;  /* 0x000000ff0900728c */ /* 0x000fd8000bf05270 */
[----:B------:R-:W-:Y:S05]  /*2c20*/  @!P2 BRA `(.L_x_29) ;  /* 0x000000000060a947 */ /* 0x000fea0003800000 */
[----:B------:R-:W-:Y:S01]  /*2c30*/  IMAD R23, R8, R9, R6 ;  /* 0x0000000908177224 */ /* 0x000fe200078e0206 */
[----:B------:R-:W-:-:S03]  /*2c40*/  IADD3 R19, PT, PT, R7, R8, RZ ;  /* 0x0000000807137210 */ /* 0x000fc60007ffe0ff */
[----:B------:R-:W-:-:S04]  /*2c50*/  IMAD.WIDE R22, R23, 0x2, R14 ;  /* 0x0000000217167825 */ /* 0x000fc800078e020e */
[----:B------:R-:W-:-:S04]  /*2c60*/  IMAD.WIDE R18, R19, 0x4, R12 ;  /* 0x0000000413127825 */ /* 0x000fc800078e020c */
[C---:B------:R-:W-:Y:S01]  /*2c70*/  IMAD.WIDE R16, R9.reuse, 0x2, R22 ;  /* 0x0000000209107825 */ /* 0x040fe200078e0216 */
[----:B------:R-:W2:Y:S04]  /*2c80*/  LDG.E R0, desc[UR6][R18.64] ;  /* 0x0000000612007981 */ /* 0x000ea8000c1e1900 */
[----:B------:R-:W3:Y:S01]  /*2c90*/  LDG.E.U16 R22, desc[UR6][R22.64] ;  /* 0x0000000616167981 */ /* 0x000ee2000c1e1500 */
[----:B------:R-:W-:-:S03]  /*2ca0*/  IMAD.WIDE R20, R9, 0x2, R16 ;  /* 0x0000000209147825 */ /* 0x000fc600078e0210 */
[----:B------:R-:W4:Y:S01]  /*2cb0*/  LDG.E.U16 R16, desc[UR6][R16.64] ;  /* 0x0000000610107981 */ /* 0x000f22000c1e1500 */
[----:B------:R-:W-:-:S03]  /*2cc0*/  IMAD.WIDE R24, R9, 0x2, R20 ;  /* 0x0000000209187825 */ /* 0x000fc600078e0214 */
[----:B------:R-:W5:Y:S04]  /*2cd0*/  LDG.E R27, desc[UR6][R18.64+0x4] ;  /* 0x00000406121b7981 */ /* 0x000f68000c1e1900 */
[----:B------:R-:W5:Y:S04]  /*2ce0*/  LDG.E.U16 R20, desc[UR6][R20.64] ;  /* 0x0000000614147981 */ /* 0x000f68000c1e1500 */
[----:B------:R-:W5:Y:S04]  /*2cf0*/  LDG.E.U16 R24, desc[UR6][R24.64] ;  /* 0x0000000618187981 */ /* 0x000f68000c1e1500 */
[----:B------:R-:W5:Y:S04]  /*2d00*/  LDG.E R29, desc[UR6][R18.64+0x8] ;  /* 0x00000806121d7981 */ /* 0x000f68000c1e1900 */
[----:B------:R-:W5:Y:S01]  /*2d10*/  LDG.E R26, desc[UR6][R18.64+0xc] ;  /* 0x00000c06121a7981 */ /* 0x000f62000c1e1900 */
[----:B------:R-:W-:Y:S01]  /*2d20*/  IADD3 R8, PT, PT, R8, 0x4, RZ ;  /* 0x0000000408087810 */ /* 0x000fe20007ffe0ff */
[----:B---3--:R-:W-:-:S02]  /*2d30*/  HADD2.F32 R10, -RZ, R22.H0_H0 ;  /* 0x20000016ff0a7230 */ /* 0x008fc40000004100 */
[----:B----4-:R-:W-:-:S03]  /*2d40*/  HADD2.F32 R22, -RZ, R16.H0_H0 ;  /* 0x20000010ff167230 */ /* 0x010fc60000004100 */
[----:B--2---:R-:W-:-:S04]  /*2d50*/  FFMA R0, R0, R10, R11 ;  /* 0x0000000a00007223 */ /* 0x004fc8000000000b */
[----:B-----5:R-:W-:Y:S01]  /*2d60*/  FFMA R0, R27, R22, R0 ;  /* 0x000000161b007223 */ /* 0x020fe20000000000 */
[----:B------:R-:W-:Y:S02]  /*2d70*/  HADD2.F32 R10, -RZ, R20.H0_H0 ;  /* 0x20000014ff0a7230 */ /* 0x000fe40000004100 */
[----:B------:R-:W-:-:S03]  /*2d80*/  HADD2.F32 R11, -RZ, R24.H0_H0 ;  /* 0x20000018ff0b7230 */ /* 0x000fc60000004100 */
[----:B------:R-:W-:-:S04]  /*2d90*/  FFMA R0, R29, R10, R0 ;  /* 0x0000000a1d007223 */ /* 0x000fc80000000000 */
[----:B------:R-:W-:-:S07]  /*2da0*/  FFMA R11, R26, R11, R0 ;  /* 0x0000000b1a0b7223 */ /* 0x000fce0000000000 */
.L_x_29:
[----:B------:R-:W-:Y:S05]  /*2db0*/  BRA.U !UP0, `(.L_x_6) ;  /* 0x00000021082c7547 */ /* 0x000fea000b800000 */
[----:B------:R-:W-:Y:S02]  /*2dc0*/  UISETP.NE.AND UP0, UPT, UR10, URZ, UPT ;  /* 0x000000ff0a00728c */ /* 0x000fe4000bf05270 */
[----:B------:R-:W-:-:S07]  /*2dd0*/  UISETP.NE.AND UP1, UPT, UR12, URZ, UPT ;  /* 0x000000ff0c00728c */ /* 0x000fce000bf25270 */
[----:B------:R-:W-:Y:S05]  /*2de0*/  BRA.U !UP0, `(.L_x_30) ;  /* 0x0000000108387547 */ /* 0x000fea000b800000 */
[----:B------:R-:W-:Y:S01]  /*2df0*/  IMAD R17, R8, R9, R6 ;  /* 0x0000000908117224 */ /* 0x000fe200078e0206 */
[----:B------:R-:W-:-:S03]  /*2e00*/  IADD3 R19, PT, PT, R7, R8, RZ ;  /* 0x0000000807137210 */ /* 0x000fc60007ffe0ff */
[----:B------:R-:W-:-:S04]  /*2e10*/  IMAD.WIDE R16, R17, 0x2, R14 ;  /* 0x0000000211107825 */ /* 0x000fc800078e020e */
[----:B------:R-:W-:-:S04]  /*2e20*/  IMAD.WIDE R18, R19, 0x4, R12 ;  /* 0x0000000413127825 */ /* 0x000fc800078e020c */
[----:B------:R-:W-:Y:S01]  /*2e30*/  IMAD.WIDE R20, R9, 0x2, R16 ;  /* 0x0000000209147825 */ /* 0x000fe200078e0210 */
[----:B------:R-:W2:Y:S04]  /*2e40*/  LDG.E R0, desc[UR6][R18.64] ;  /* 0x0000000612007981 */ /* 0x000ea8000c1e1900 */
[----:B------:R-:W3:Y:S04]  /*2e50*/  LDG.E.U16 R16, desc[UR6][R16.64] ;  /* 0x0000000610107981 */ /* 0x000ee8000c1e1500 */
[----:B------:R-:W4:Y:S04]  /*2e60*/  LDG.E.U16 R20, desc[UR6][R20.64] ;  /* 0x0000000614147981 */ /* 0x000f28000c1e1500 */
[----:B------:R-:W5:Y:S01]  /*2e70*/  LDG.E R23, desc[UR6][R18.64+0x4] ;  /* 0x0000040612177981 */ /* 0x000f62000c1e1900 */
[----:B------:R-:W-:Y:S01]  /*2e80*/  IADD3 R8, PT, PT, R8, 0x2, RZ ;  /* 0x0000000208087810 */ /* 0x000fe20007ffe0ff */
[----:B---3--:R-:W-:-:S02]  /*2e90*/  HADD2.F32 R10, -RZ, R16.H0_H0 ;  /* 0x20000010ff0a7230 */ /* 0x008fc40000004100 */
[----:B----4-:R-:W-:-:S03]  /*2ea0*/  HADD2.F32 R22, -RZ, R20.H0_H0 ;  /* 0x20000014ff167230 */ /* 0x010fc60000004100 */
[----:B--2---:R-:W-:-:S04]  /*2eb0*/  FFMA R0, R0, R10, R11 ;  /* 0x0000000a00007223 */ /* 0x004fc8000000000b */
[----:B-----5:R-:W-:-:S07]  /*2ec0*/  FFMA R11, R23, R22, R0 ;  /* 0x00000016170b7223 */ /* 0x020fce0000000000 */
.L_x_30:
[----:B------:R-:W-:Y:S05]  /*2ed0*/  BRA.U !UP1, `(.L_x_6) ;  /* 0x0000001d09e47547 */ /* 0x000fea000b800000 */
[----:B------:R-:W-:Y:S01]  /*2ee0*/  IMAD R17, R8, R9, R6 ;  /* 0x0000000908117224 */ /* 0x000fe200078e0206 */
[----:B------:R-:W-:-:S03]  /*2ef0*/  IADD3 R9, PT, PT, R7, R8, RZ ;  /* 0x0000000807097210 */ /* 0x000fc60007ffe0ff */
[----:B------:R-:W-:-:S04]  /*2f00*/  IMAD.WIDE R16, R17, 0x2, R14 ;  /* 0x0000000211107825 */ /* 0x000fc800078e020e */
[----:B------:R-:W-:Y:S02]  /*2f10*/  IMAD.WIDE R8, R9, 0x4, R12 ;  /* 0x0000000409087825 */ /* 0x000fe400078e020c */
[----:B------:R-:W2:Y:S04]  /*2f20*/  LDG.E.U16 R16, desc[UR6][R16.64] ;  /* 0x0000000610107981 */ /* 0x000ea8000c1e1500 */
[----:B------:R-:W3:Y:S01]  /*2f30*/  LDG.E R8, desc[UR6][R8.64] ;  /* 0x0000000608087981 */ /* 0x000ee2000c1e1900 */
[----:B--2---:R-:W-:-:S05]  /*2f40*/  HADD2.F32 R0, -RZ, R16.H0_H0 ;  /* 0x20000010ff007230 */ /* 0x004fca0000004100 */
[----:B---3--:R-:W-:Y:S01]  /*2f50*/  FFMA R11, R8, R0, R11 ;  /* 0x00000000080b7223 */ /* 0x008fe2000000000b */
[----:B------:R-:W-:Y:S06]  /*2f60*/  BRA `(.L_x_6) ;  /* 0x0000001c00c07947 */ /* 0x000fec0003800000 */
.L_x_26:
[----:B------:R-:W-:Y:S01]  /*2f70*/  UISETP.GE.U32.AND UP0, UPT, UR5, 0x7, UPT ;  /* 0x000000070500788c */ /* 0x000fe2000bf06070 */
[----:B------:R-:W-:Y:S01]  /*2f80*/  HFMA2 R11, -RZ, RZ, 0, 0 ;  /* 0x00000000ff0b7431 */ /* 0x000fe200000001ff */
[----:B------:R-:W-:-:S07]  /*2f90*/  MOV R9, RZ ;  /* 0x000000ff00097202 */ /* 0x000fce0000000f00 */
[----:B------:R-:W-:Y:S05]  /*2fa0*/  BRA.U !UP0, `(.L_x_31) ;  /* 0x0000000108a87547 */ /* 0x000fea000b800000 */
[----:B------:R-:W-:Y:S02]  /*2fb0*/  MOV R11, RZ ;  /* 0x000000ff000b7202 */ /* 0x000fe40000000f00 */
[----:B------:R-:W-:-:S07]  /*2fc0*/  MOV R9, RZ ;  /* 0x000000ff00097202 */ /* 0x000fce0000000f00 */
.L_x_32:
[-C--:B------:R-:W-:Y:S02]  /*2fd0*/  IADD3 R19, PT, PT, R8, R9.reuse, RZ ;  /* 0x0000000908137210 */ /* 0x080fe40007ffe0ff */
[----:B------:R-:W-:-:S03]  /*2fe0*/  IADD3 R17, PT, PT, R7, R9, RZ ;  /* 0x0000000907117210 */ /* 0x000fc60007ffe0ff */
[----:B------:R-:W-:-:S04]  /*2ff0*/  IMAD.WIDE R18, R19, 0x2, R14 ;  /* 0x0000000213127825 */ /* 0x000fc800078e020e */
[----:B------:R-:W-:Y:S01]  /*3000*/  IMAD.WIDE R16, R17, 0x4, R12 ;  /* 0x0000000411107825 */ /* 0x000fe200078e020c */
[----:B------:R-:W2:Y:S04]  /*3010*/  LDG.E.U16 R20, desc[UR6][R18.64] ;  /* 0x0000000612147981 */ /* 0x000ea8000c1e1500 */
[----:B------:R-:W3:Y:S04]  /*3020*/  LDG.E.U16 R24, desc[UR6][R18.64+0x2] ;  /* 0x0000020612187981 */ /* 0x000ee8000c1e1500 */
[----:B------:R-:W4:Y:S04]  /*3030*/  LDG.E R10, desc[UR6][R16.64] ;  /* 0x00000006100a7981 */ /* 0x000f28000c1e1900 */
[----:B------:R-:W5:Y:S04]  /*3040*/  LDG.E R23, desc[UR6][R16.64+0x4] ;  /* 0x0000040610177981 */ /* 0x000f68000c1e1900 */
[----:B------:R-:W5:Y:S04]  /*3050*/  LDG.E.U16 R22, desc[UR6][R18.64+0x4] ;  /* 0x0000040612167981 */ /* 0x000f68000c1e1500 */
[----:B------:R-:W5:Y:S04]  /*3060*/  LDG.E R21, desc[UR6][R16.64+0x8] ;  /* 0x0000080610157981 */ /* 0x000f68000c1e1900 */
[----:B------:R-:W5:Y:S04]  /*3070*/  LDG.E.U16 R26, desc[UR6][R18.64+0xe] ;  /* 0x00000e06121a7981 */ /* 0x000f68000c1e1500 */
[----:B------:R-:W5:Y:S04]  /*3080*/  LDG.E R27, desc[UR6][R16.64+0x18] ;  /* 0x00001806101b7981 */ /* 0x000f68000c1e1900 */
[----:B------:R-:W5:Y:S01]  /*3090*/  LDG.E R28, desc[UR6][R16.64+0x1c] ;  /* 0x00001c06101c7981 */ /* 0x000f62000c1e1900 */
[----:B--2---:R-:W-:-:S02]  /*30a0*/  HADD2.F32 R20, -RZ, R20.H0_H0 ;  /* 0x20000014ff147230 */ /* 0x004fc40000004100 */
[----:B---3--:R-:W-:-:S03]  /*30b0*/  HADD2.F32 R24, -RZ, R24.H0_H0 ;  /* 0x20000018ff187230 */ /* 0x008fc60000004100 */
[----:B----4-:R-:W-:Y:S02]  /*30c0*/  FFMA R10, R10, R20, R11 ;  /* 0x000000140a0a7223 */ /* 0x010fe4000000000b */
[----:B------:R-:W2:Y:S02]  /*30d0*/  LDG.E.U16 R20, desc[UR6][R18.64+0x6] ;  /* 0x0000060612147981 */ /* 0x000ea4000c1e1500 */
[----:B-----5:R-:W-:Y:S02]  /*30e0*/  FFMA R24, R23, R24, R10 ;  /* 0x0000001817187223 */ /* 0x020fe4000000000a */
[----:B------:R-:W3:Y:S01]  /*30f0*/  LDG.E.U16 R11, desc[UR6][R18.64+0x8] ;  /* 0x00000806120b7981 */ /* 0x000ee2000c1e1500 */
[----:B------:R-:W-:-:S03]  /*3100*/  HADD2.F32 R25, -RZ, R22.H0_H0 ;  /* 0x20000016ff197230 */ /* 0x000fc60000004100 */
[----:B------:R-:W4:Y:S04]  /*3110*/  LDG.E R10, desc[UR6][R16.64+0xc] ;  /* 0x00000c06100a7981 */ /* 0x000f28000c1e1900 */
[----:B------:R-:W5:Y:S01]  /*3120*/  LDG.E.U16 R22, desc[UR6][R18.64+0xa] ;  /* 0x00000a0612167981 */ /* 0x000f62000c1e1500 */
[----:B------:R-:W-:-:S03]  /*3130*/  FFMA R25, R21, R25, R24 ;  /* 0x0000001915197223 */ /* 0x000fc60000000018 */
[----:B------:R-:W5:Y:S04]  /*3140*/  LDG.E R23, desc[UR6][R16.64+0x10] ;  /* 0x0000100610177981 */ /* 0x000f68000c1e1900 */
[----:B------:R-:W5:Y:S04]  /*3150*/  LDG.E.U16 R21, desc[UR6][R18.64+0xc] ;  /* 0x00000c0612157981 */ /* 0x000f68000c1e1500 */
[----:B------:R-:W5:Y:S01]  /*3160*/  LDG.E R24, desc[UR6][R16.64+0x14] ;  /* 0x0000140610187981 */ /* 0x000f62000c1e1900 */
[----:B------:R-:W-:-:S04]  /*3170*/  IADD3 R9, PT, PT, R9, 0x8, RZ ;  /* 0x0000000809097810 */ /* 0x000fc80007ffe0ff */
[----:B------:R-:W-:Y:S01]  /*3180*/  ISETP.NE.AND P2, PT, R9, UR11, PT ;  /* 0x0000000b09007c0c */ /* 0x000fe2000bf45270 */
[----:B------:R-:W-:Y:S02]  /*3190*/  HADD2.F32 R26, -RZ, R26.H0_H0 ;  /* 0x2000001aff1a7230 */ /* 0x000fe40000004100 */
[----:B--2---:R-:W-:Y:S02]  /*31a0*/  HADD2.F32 R20, -RZ, R20.H0_H0 ;  /* 0x20000014ff147230 */ /* 0x004fe40000004100 */
[----:B---3--:R-:W-:-:S03]  /*31b0*/  HADD2.F32 R11, -RZ, R11.H0_H0 ;  /* 0x2000000bff0b7230 */ /* 0x008fc60000004100 */
[----:B----4-:R-:W-:Y:S01]  /*31c0*/  FFMA R10, R10, R20, R25 ;  /* 0x000000140a0a7223 */ /* 0x010fe20000000019 */
[----:B-----5:R-:W-:-:S03]  /*31d0*/  HADD2.F32 R22, -RZ, R22.H0_H0 ;  /* 0x20000016ff167230 */ /* 0x020fc60000004100 */
[----:B------:R-:W-:Y:S01]  /*31e0*/  FFMA R11, R23, R11, R10 ;  /* 0x0000000b170b7223 */ /* 0x000fe2000000000a */
[----:B------:R-:W-:-:S03]  /*31f0*/  HADD2.F32 R21, -RZ, R21.H0_H0 ;  /* 0x20000015ff157230 */ /* 0x000fc60000004100 */
[----:B------:R-:W-:-:S04]  /*3200*/  FFMA R22, R24, R22, R11 ;  /* 0x0000001618167223 */ /* 0x000fc8000000000b */
[----:B------:R-:W-:-:S04]  /*3210*/  FFMA R21, R27, R21, R22 ;  /* 0x000000151b157223 */ /* 0x000fc80000000016 */
[----:B------:R-:W-:Y:S01]  /*3220*/  FFMA R11, R28, R26, R21 ;  /* 0x0000001a1c0b7223 */ /* 0x000fe20000000015 */
[----:B------:R-:W-:Y:S06]  /*3230*/  @P2 BRA `(.L_x_32) ;  /* 0xfffffffc00642947 */ /* 0x000fec000383ffff */
[----:B------:R-:W-:-:S07]  /*3240*/  MOV R9, UR11 ;  /* 0x0000000b00097c02 */ /* 0x000fce0008000f00 */
.L_x_31:
[----:B------:R-:W-:-:S09]  /*3250*/  UISETP.NE.AND UP0, UPT, UR8, URZ, UPT ;  /* 0x000000ff0800728c */ /* 0x000fd2000bf05270 */
[----:B------:R-:W-:Y:S05]  /*3260*/  BRA.U !UP0, `(.L_x_6) ;  /* 0x0000001d08007547 */ /* 0x000fea000b800000 */
[----:B------:R-:W-:Y:S01]  /*3270*/  ISETP.GE.U32.AND P2, PT, R0, 0x3, PT ;  /* 0x000000030000780c */ /* 0x000fe20003f46070 */
[----:B------:R-:W-:-:S12]  /*3280*/  UISETP.NE.AND UP0, UPT, UR9, URZ, UPT ;  /* 0x000000ff0900728c */ /* 0x000fd8000bf05270 */
[----:B------:R-:W-:Y:S05]  /*3290*/  @!P2 BRA `(.L_x_33) ;  /* 0x000000000054a947 */ /* 0x000fea0003800000 */
[-C--:B------:R-:W-:Y:S02]  /*32a0*/  IADD3 R17, PT, PT, R8, R9.reuse, RZ ;  /* 0x0000000908117210 */ /* 0x080fe40007ffe0ff */
[----:B------:R-:W-:-:S03]  /*32b0*/  IADD3 R19, PT, PT, R7, R9, RZ ;  /* 0x0000000907137210 */ /* 0x000fc60007ffe0ff */
[----:B------:R-:W-:-:S04]  /*32c0*/  IMAD.WIDE R16, R17, 0x2, R14 ;  /* 0x0000000211107825 */ /* 0x000fc800078e020e */
[----:B------:R-:W-:Y:S01]  /*32d0*/  IMAD.WIDE R18, R19, 0x4, R12 ;  /* 0x0000000413127825 */ /* 0x000fe200078e020c */
[----:B------:R-:W2:Y:S04]  /*32e0*/  LDG.E.U16 R10, desc[UR6][R16.64] ;  /* 0x00000006100a7981 */ /* 0x000ea8000c1e1500 */
[----:B------:R-:W3:Y:S04]  /*32f0*/  LDG.E.U16 R20, desc[UR6][R16.64+0x2] ;  /* 0x0000020610147981 */ /* 0x000ee8000c1e1500 */
[----:B------:R-:W4:Y:S04]  /*3300*/  LDG.E R0, desc[UR6][R18.64] ;  /* 0x0000000612007981 */ /* 0x000f28000c1e1900 */
[----:B------:R-:W5:Y:S04]  /*3310*/  LDG.E.U16 R22, desc[UR6][R16.64+0x4] ;  /* 0x0000040610167981 */ /* 0x000f68000c1e1500 */
[----:B------:R-:W5:Y:S04]  /*3320*/  LDG.E R21, desc[UR6][R18.64+0x4] ;  /* 0x0000040612157981 */ /* 0x000f68000c1e1900 */
[----:B------:R-:W5:Y:S04]  /*3330*/  LDG.E.U16 R24, desc[UR6][R16.64+0x6] ;  /* 0x0000060610187981 */ /* 0x000f68000c1e1500 */
[----:B------:R-:W5:Y:S04]  /*3340*/  LDG.E R23, desc[UR6][R18.64+0x8] ;  /* 0x0000080612177981 */ /* 0x000f68000c1e1900 */
[----:B------:R-:W5:Y:S01]  /*3350*/  LDG.E R25, desc[UR6][R18.64+0xc] ;  /* 0x00000c0612197981 */ /* 0x000f62000c1e1900 */
[----:B------:R-:W-:Y:S01]  /*3360*/  IADD3 R9, PT, PT, R9, 0x4, RZ ;  /* 0x0000000409097810 */ /* 0x000fe20007ffe0ff */
[----:B--2---:R-:W-:-:S02]  /*3370*/  HADD2.F32 R10, -RZ, R10.H0_H0 ;  /* 0x2000000aff0a7230 */ /* 0x004fc40000004100 */
[----:B---3--:R-:W-:-:S03]  /*3380*/  HADD2.F32 R20, -RZ, R20.H0_H0 ;  /* 0x20000014ff147230 */ /* 0x008fc60000004100 */
[----:B----4-:R-:W-:Y:S01]  /*3390*/  FFMA R0, R0, R10, R11 ;  /* 0x0000000a00007223 */ /* 0x010fe2000000000b */
[----:B-----5:R-:W-:-:S03]  /*33a0*/  HADD2.F32 R22, -RZ, R22.H0_H0 ;  /* 0x20000016ff167230 */ /* 0x020fc60000004100 */
[----:B------:R-:W-:Y:S01]  /*33b0*/  FFMA R0, R21, R20, R0 ;  /* 0x0000001415007223 */ /* 0x000fe20000000000 */
[----:B------:R-:W-:-:S03]  /*33c0*/  HADD2.F32 R24, -RZ, R24.H0_H0 ;  /* 0x20000018ff187230 */ /* 0x000fc60000004100 */
[----:B------:R-:W-:-:S04]  /*33d0*/  FFMA R0, R23, R22, R0 ;  /* 0x0000001617007223 */ /* 0x000fc80000000000 */
[----:B------:R-:W-:-:S07]  /*33e0*/  FFMA R11, R25, R24, R0 ;  /* 0x00000018190b7223 */ /* 0x000fce0000000000 */
.L_x_33:
[----:B------:R-:W-:Y:S05]  /*33f0*/  BRA.U !UP0, `(.L_x_6) ;  /* 0x00000019089c7547 */ /* 0x000fea000b800000 */
[----:B------:R-:W-:Y:S02]  /*3400*/  UISETP.NE.AND UP0, UPT, UR10, URZ, UPT ;  /* 0x000000ff0a00728c */ /* 0x000fe4000bf05270 */
[----:B------:R-:W-:-:S07]  /*3410*/  UISETP.NE.AND UP1, UPT, UR12, URZ, UPT ;  /* 0x000000ff0c00728c */ /* 0x000fce000bf25270 */
[----:B------:R-:W-:Y:S05]  /*3420*/  BRA.U !UP0, `(.L_x_34) ;  /* 0x0000000108347547 */ /* 0x000fea000b800000 */
[-C--:B------:R-:W-:Y:S02]  /*3430*/  IADD3 R19, PT, PT, R8, R9.reuse, RZ ;  /* 0x0000000908137210 */ /* 0x080fe40007ffe0ff */
[----:B------:R-:W-:-:S03]  /*3440*/  IADD3 R17, PT, PT, R7, R9, RZ ;  /* 0x0000000907117210 */ /* 0x000fc60007ffe0ff */
[----:B------:R-:W-:-:S04]  /*3450*/  IMAD.WIDE R18, R19, 0x2, R14 ;  /* 0x0000000213127825 */ /* 0x000fc800078e020e */
[----:B------:R-:W-:Y:S01]  /*3460*/  IMAD.WIDE R16, R17, 0x4, R12 ;  /* 0x0000000411107825 */ /* 0x000fe200078e020c */
[----:B------:R-:W2:Y:S04]  /*3470*/  LDG.E.U16 R10, desc[UR6][R18.64] ;  /* 0x00000006120a7981 */ /* 0x000ea8000c1e1500 */
[----:B------:R-:W3:Y:S04]  /*3480*/  LDG.E.U16 R20, desc[UR6][R18.64+0x2] ;  /* 0x0000020612147981 */ /* 0x000ee8000c1e1500 */
[----:B------:R-:W4:Y:S04]  /*3490*/  LDG.E R0, desc[UR6][R16.64] ;  /* 0x0000000610007981 */ /* 0x000f28000c1e1900 */
[----:B------:R-:W5:Y:S01]  /*34a0*/  LDG.E R21, desc[UR6][R16.64+0x4] ;  /* 0x0000040610157981 */ /* 0x000f62000c1e1900 */
[----:B------:R-:W-:Y:S01]  /*34b0*/  IADD3 R9, PT, PT, R9, 0x2, RZ ;  /* 0x0000000209097810 */ /* 0x000fe20007ffe0ff */
[----:B--2---:R-:W-:-:S02]  /*34c0*/  HADD2.F32 R10, -RZ, R10.H0_H0 ;  /* 0x2000000aff0a7230 */ /* 0x004fc40000004100 */
[----:B---3--:R-:W-:-:S03]  /*34d0*/  HADD2.F32 R20, -RZ, R20.H0_H0 ;  /* 0x20000014ff147230 */ /* 0x008fc60000004100 */
[----:B----4-:R-:W-:-:S04]  /*34e0*/  FFMA R0, R0, R10, R11 ;  /* 0x0000000a00007223 */ /* 0x010fc8000000000b */
[----:B-----5:R-:W-:-:S07]  /*34f0*/  FFMA R11, R21, R20, R0 ;  /* 0x00000014150b7223 */ /* 0x020fce0000000000 */
.L_x_34:
[----:B------:R-:W-:Y:S05]  /*3500*/  BRA.U !UP1, `(.L_x_6) ;  /* 0x0000001909587547 */ /* 0x000fea000b800000 */
[-C--:B------:R-:W-:Y:S02]  /*3510*/  IADD3 R17, PT, PT, R8, R9.reuse, RZ ;  /* 0x0000000908117210 */ /* 0x080fe40007ffe0ff */
        /* <DEDUP_REMOVED lines=8> */
.L_x_15:
        /* <DEDUP_REMOVED lines=12> */
.L_x_38:
[----:B------:R-:W0:Y:S01]  /*3660*/  LDC R23, c[0x0][0x3a4] ;  /* 0x0000e900ff177b82 */ /* 0x000e220000000800 */
[----:B------:R-:W-:-:S04]  /*3670*/  IMAD R17, R8, R9, R6 ;  /* 0x0000000908117224 */ /* 0x000fc800078e0206 */
[----:B------:R-:W-:-:S05]  /*3680*/  IMAD.WIDE R16, R17, 0x4, R14 ;  /* 0x0000000411107825 */ /* 0x000fca00078e020e */
[----:B------:R-:W2:Y:S01]  /*3690*/  LDG.E R10, desc[UR6][R16.64] ;  /* 0x00000006100a7981 */ /* 0x000ea2000c1e1900 */
[----:B------:R-:W-:-:S05]  /*36a0*/  IMAD.WIDE R28, R9, 0x4, R16 ;  /* 0x00000004091c7825 */ /* 0x000fca00078e0210 */
[----:B------:R1:W3:Y:S01]  /*36b0*/  LDG.E R22, desc[UR6][R28.64] ;  /* 0x000000061c167981 */ /* 0x0002e2000c1e1900 */
[----:B0-----:R-:W-:-:S04]  /*36c0*/  IMAD R27, R8, R23, R5 ;  /* 0x00000017081b7224 */ /* 0x001fc800078e0205 */
[----:B------:R-:W-:-:S05]  /*36d0*/  IMAD.WIDE R26, R27, 0x4, R12 ;  /* 0x000000041b1a7825 */ /* 0x000fca00078e020c */
[----:B------:R0:W2:Y:S01]  /*36e0*/  LDG.E R24, desc[UR6][R26.64] ;  /* 0x000000061a187981 */ /* 0x0000a2000c1e1900 */
[----:B------:R-:W-:-:S05]  /*36f0*/  IMAD.WIDE R20, R23, 0x4, R26 ;  /* 0x0000000417147825 */ /* 0x000fca00078e021a */
[----:B------:R-:W3:Y:S01]  /*3700*/  LDG.E R25, desc[UR6][R20.64] ;  /* 0x0000000614197981 */ /* 0x000ee2000c1e1900 */
[----:B-1----:R-:W-:-:S04]  /*3710*/  IMAD.WIDE R28, R9, 0x4, R28 ;  /* 0x00000004091c7825 */ /* 0x002fc800078e021c */
[C---:B------:R-:W-:Y:S01]  /*3720*/  IMAD.WIDE R16, R23.reuse, 0x4, R20 ;  /* 0x0000000417107825 */ /* 0x040fe200078e0214 */
[----:B------:R-:W4:Y:S04]  /*3730*/  LDG.E R18, desc[UR6][R28.64] ;  /* 0x000000061c127981 */ /* 0x000f28000c1e1900 */
[----:B------:R-:W4:Y:S01]  /*3740*/  LDG.E R19, desc[UR6][R16.64] ;  /* 0x0000000610137981 */ /* 0x000f22000c1e1900 */
[----:B0-----:R-:W-:-:S04]  /*3750*/  IMAD.WIDE R26, R23, 0x4, R16 ;  /* 0x00000004171a7825 */ /* 0x001fc800078e0210 */
[----:B--2---:R-:W-:Y:S01]  /*3760*/  FFMA R24, R24, R10, R11 ;  /* 0x0000000a18187223 */ /* 0x004fe2000000000b */
[----:B------:R-:W-:-:S04]  /*3770*/  IMAD.WIDE R10, R9, 0x4, R28 ;  /* 0x00000004090a7825 */ /* 0x000fc800078e021c */
[----:B---3--:R-:W-:Y:S01]  /*3780*/  FFMA R22, R25, R22, R24 ;  /* 0x0000001619167223 */ /* 0x008fe20000000018 */
[C---:B------:R-:W-:Y:S02]  /*3790*/  IMAD.WIDE R24, R9.reuse, 0x4, R10 ;  /* 0x0000000409187825 */ /* 0x040fe400078e020a */
[----:B------:R4:W2:Y:S02]  /*37a0*/  LDG.E R10, desc[UR6][R10.64] ;  /* 0x000000060a0a7981 */ /* 0x0008a4000c1e1900 */
[----:B------:R-:W-:Y:S02]  /*37b0*/  IMAD.WIDE R20, R9, 0x4, R24 ;  /* 0x0000000409147825 */ /* 0x000fe400078e0218 */
[----:B------:R-:W3:Y:S02]  /*37c0*/  LDG.E R24, desc[UR6][R24.64] ;  /* 0x0000000618187981 */ /* 0x000ee4000c1e1900 */
[----:B----4-:R-:W-:Y:S01]  /*37d0*/  FFMA R11, R19, R18, R22 ;  /* 0x00000012130b7223 */ /* 0x010fe20000000016 */
[----:B------:R-:W-:-:S02]  /*37e0*/  IMAD.WIDE R18, R23, 0x4, R26 ;  /* 0x0000000417127825 */ /* 0x000fc400078e021a */
[----:B------:R-:W2:Y:S02]  /*37f0*/  LDG.E R26, desc[UR6][R26.64] ;  /* 0x000000061a1a7981 */ /* 0x000ea4000c1e1900 */
[----:B------:R-:W-:Y:S02]  /*3800*/  IMAD.WIDE R16, R9, 0x4, R20 ;  /* 0x0000000409107825 */ /* 0x000fe400078e0214 */
[----:B------:R0:W4:Y:S04]  /*3810*/  LDG.E R25, desc[UR6][R20.64] ;  /* 0x0000000614197981 */ /* 0x000128000c1e1900 */
[----:B------:R-:W5:Y:S04]  /*3820*/  LDG.E R28, desc[UR6][R16.64] ;  /* 0x00000006101c7981 */ /* 0x000f68000c1e1900 */
[----:B------:R1:W3:Y:S01]  /*3830*/  LDG.E R27, desc[UR6][R18.64] ;  /* 0x00000006121b7981 */ /* 0x0002e2000c1e1900 */
[----:B0-----:R-:W-:-:S05]  /*3840*/  IMAD.WIDE R20, R23, 0x4, R18 ;  /* 0x0000000417147825 */ /* 0x001fca00078e0212 */
[----:B------:R-:W4:Y:S01]  /*3850*/  LDG.E R29, desc[UR6][R20.64] ;  /* 0x00000006141d7981 */ /* 0x000f22000c1e1900 */
[----:B-1----:R-:W-:-:S04]  /*3860*/  IMAD.WIDE R18, R23, 0x4, R20 ;  /* 0x0000000417127825 */ /* 0x002fc800078e0214 */
[----:B------:R-:W-:-:S04]  /*3870*/  IMAD.WIDE R16, R9, 0x4, R16 ;  /* 0x0000000409107825 */ /* 0x000fc800078e0210 */
[----:B------:R-:W-:Y:S02]  /*3880*/  IMAD.WIDE R22, R23, 0x4, R18 ;  /* 0x0000000417167825 */ /* 0x000fe400078e0212 */
[----:B------:R-:W5:Y:S04]  /*3890*/  LDG.E R18, desc[UR6][R18.64] ;  /* 0x0000000612127981 */ /* 0x000f68000c1e1900 */
[----:B------:R-:W5:Y:S04]  /*38a0*/  LDG.E R16, desc[UR6][R16.64] ;  /* 0x0000000610107981 */ /* 0x000f68000c1e1900 */
[----:B------:R-:W5:Y:S01]  /*38b0*/  LDG.E R22, desc[UR6][R22.64] ;  /* 0x0000000616167981 */ /* 0x000f62000c1e1900 */
[----:B------:R-:W-:-:S04]  /*38c0*/  IADD3 R8, PT, PT, R8, 0x8, RZ ;  /* 0x0000000808087810 */ /* 0x000fc80007ffe0ff */
[----:B------:R-:W-:Y:S01]  /*38d0*/  ISETP.NE.AND P2, PT, R8, UR11, PT ;  /* 0x0000000b08007c0c */ /* 0x000fe2000bf45270 */
[----:B--2---:R-:W-:-:S04]  /*38e0*/  FFMA R10, R26, R10, R11 ;  /* 0x0000000a1a0a7223 */ /* 0x004fc8000000000b */
[----:B---3--:R-:W-:-:S04]  /*38f0*/  FFMA R10, R27, R24, R10 ;  /* 0x000000181b0a7223 */ /* 0x008fc8000000000a */
[----:B----4-:R-:W-:-:S04]  /*3900*/  FFMA R25, R29, R25, R10 ;  /* 0x000000191d197223 */ /* 0x010fc8000000000a */
[----:B-----5:R-:W-:-:S04]  /*3910*/  FFMA R25, R18, R28, R25 ;  /* 0x0000001c12197223 */ /* 0x020fc80000000019 */
[----:B------:R-:W-:Y:S01]  /*3920*/  FFMA R11, R22, R16, R25 ;  /* 0x00000010160b7223 */ /* 0x000fe20000000019 */
[----:B------:R-:W-:Y:S06]  /*3930*/  @P2 BRA `(.L_x_38) ;  /* 0xfffffffc00482947 */ /* 0x000fec000383ffff */
[----:B------:R-:W-:-:S07]  /*3940*/  MOV R8, UR11 ;  /* 0x0000000b00087c02 */ /* 0x000fce0008000f00 */
.L_x_37:
        /* <DEDUP_REMOVED lines=9> */
[----:B------:R-:W2:Y:S02]  /*39e0*/  LDG.E R20, desc[UR6][R20.64] ;  /* 0x0000000614147981 */ /* 0x000ea4000c1e1900 */
[----:B0-----:R-:W-:Y:S02]  /*39f0*/  IMAD R23, R8, R0, R5 ;  /* 0x0000000008177224 */ /* 0x001fe400078e0205 */
[----:B------:R0:W3:Y:S02]  /*3a00*/  LDG.E R10, desc[UR6][R16.64] ;  /* 0x00000006100a7981 */ /* 0x0000e4000c1e1900 */
[----:B------:R-:W-:-:S04]  /*3a10*/  IMAD.WIDE R22, R23, 0x4, R12 ;  /* 0x0000000417167825 */ /* 0x000fc800078e020c */
[----:B------:R-:W-:Y:S02]  /*3a20*/  IMAD.WIDE R18, R0, 0x4, R22 ;  /* 0x0000000400127825 */ /* 0x000fe400078e0216 */
[----:B------:R-:W2:Y:S02]  /*3a30*/  LDG.E R22, desc[UR6][R22.64] ;  /* 0x0000000616167981 */ /* 0x000ea4000c1e1900 */
[----:B------:R-:W-:-:S04]  /*3a40*/  IMAD.WIDE R24, R9, 0x4, R16 ;  /* 0x0000000409187825 */ /* 0x000fc800078e0210 */
[----:B------:R-:W-:Y:S02]  /*3a50*/  IMAD.WIDE R26, R0, 0x4, R18 ;  /* 0x00000004001a7825 */ /* 0x000fe400078e0212 */
[----:B------:R-:W3:Y:S02]  /*3a60*/  LDG.E R19, desc[UR6][R18.64] ;  /* 0x0000000612137981 */ /* 0x000ee4000c1e1900 */
[----:B------:R-:W-:-:S04]  /*3a70*/  IMAD.WIDE R28, R9, 0x4, R24 ;  /* 0x00000004091c7825 */ /* 0x000fc800078e0218 */
[----:B0-----:R-:W-:Y:S02]  /*3a80*/  IMAD.WIDE R16, R0, 0x4, R26 ;  /* 0x0000000400107825 */ /* 0x001fe400078e021a */
[----:B------:R-:W4:Y:S04]  /*3a90*/  LDG.E R26, desc[UR6][R26.64] ;  /* 0x000000061a1a7981 */ /* 0x000f28000c1e1900 */
[----:B------:R-:W4:Y:S04]  /*3aa0*/  LDG.E R18, desc[UR6][R24.64] ;  /* 0x0000000618127981 */ /* 0x000f28000c1e1900 */
[----:B------:R-:W5:Y:S04]  /*3ab0*/  LDG.E R28, desc[UR6][R28.64] ;  /* 0x000000061c1c7981 */ /* 0x000f68000c1e1900 */
[----:B------:R-:W5:Y:S01]  /*3ac0*/  LDG.E R0, desc[UR6][R16.64] ;  /* 0x0000000610007981 */ /* 0x000f62000c1e1900 */
[----:B------:R-:W-:Y:S01]  /*3ad0*/  IADD3 R8, PT, PT, R8, 0x4, RZ ;  /* 0x0000000408087810 */ /* 0x000fe20007ffe0ff */
[----:B--2---:R-:W-:-:S04]  /*3ae0*/  FFMA R20, R22, R20, R11 ;  /* 0x0000001416147223 */ /* 0x004fc8000000000b */
[----:B---3--:R-:W-:-:S04]  /*3af0*/  FFMA R11, R19, R10, R20 ;  /* 0x0000000a130b7223 */ /* 0x008fc80000000014 */
[----:B----4-:R-:W-:-:S04]  /*3b00*/  FFMA R11, R26, R18, R11 ;  /* 0x000000121a0b7223 */ /* 0x010fc8000000000b */
[----:B-----5:R-:W-:-:S07]  /*3b10*/  FFMA R11, R0, R28, R11 ;  /* 0x0000001c000b7223 */ /* 0x020fce000000000b */
.L_x_39:
[----:B------:R-:W-:Y:S05]  /*3b20*/  BRA.U !UP0, `(.L_x_6) ;  /* 0x0000001108d07547 */ /* 0x000fea000b800000 */
[----:B------:R-:W-:Y:S02]  /*3b30*/  UISETP.NE.AND UP0, UPT, UR10, URZ, UPT ;  /* 0x000000ff0a00728c */ /* 0x000fe4000bf05270 */
[----:B------:R-:W-:-:S07]  /*3b40*/  UISETP.NE.AND UP1, UPT, UR12, URZ, UPT ;  /* 0x000000ff0c00728c */ /* 0x000fce000bf25270 */
[----:B------:R-:W-:Y:S05]  /*3b50*/  BRA.U !UP0, `(.L_x_40) ;  /* 0x0000000108387547 */ /* 0x000fea000b800000 */
[----:B------:R-:W0:Y:S01]  /*3b60*/  LDC R23, c[0x0][0x3a4] ;  /* 0x0000e900ff177b82 */ /* 0x000e220000000800 */
[----:B------:R-:W-:-:S04]  /*3b70*/  IMAD R21, R8, R9, R6 ;  /* 0x0000000908157224 */ /* 0x000fc800078e0206 */
[----:B------:R-:W-:-:S05]  /*3b80*/  IMAD.WIDE R20, R21, 0x4, R14 ;  /* 0x0000000415147825 */ /* 0x000fca00078e020e */
[----:B------:R-:W2:Y:S01]  /*3b90*/  LDG.E R0, desc[UR6][R20.64] ;  /* 0x0000000614007981 */ /* 0x000ea2000c1e1900 */
[----:B------:R-:W-:-:S06]  /*3ba0*/  IMAD.WIDE R18, R9, 0x4, R20 ;  /* 0x0000000409127825 */ /* 0x000fcc00078e0214 */
[----:B------:R-:W3:Y:S01]  /*3bb0*/  LDG.E R18, desc[UR6][R18.64] ;  /* 0x0000000612127981 */ /* 0x000ee2000c1e1900 */
[----:B0-----:R-:W-:-:S04]  /*3bc0*/  IMAD R17, R8, R23, R5 ;  /* 0x0000001708117224 */ /* 0x001fc800078e0205 */
[----:B------:R-:W-:-:S04]  /*3bd0*/  IMAD.WIDE R16, R17, 0x4, R12 ;  /* 0x0000000411107825 */ /* 0x000fc800078e020c */
[----:B------:R-:W-:Y:S02]  /*3be0*/  IMAD.WIDE R22, R23, 0x4, R16 ;  /* 0x0000000417167825 */ /* 0x000fe400078e0210 */
[----:B------:R-:W2:Y:S04]  /*3bf0*/  LDG.E R16, desc[UR6][R16.64] ;  /* 0x0000000610107981 */ /* 0x000ea8000c1e1900 */
[----:B------:R-:W3:Y:S01]  /*3c00*/  LDG.E R23, desc[UR6][R22.64] ;  /* 0x0000000616177981 */ /* 0x000ee2000c1e1900 */
[----:B------:R-:W-:Y:S01]  /*3c10*/  IADD3 R8, PT, PT, R8, 0x2, RZ ;  /* 0x0000000208087810 */ /* 0x000fe20007ffe0ff */
[----:B--2---:R-:W-:-:S04]  /*3c20*/  FFMA R0, R16, R0, R11 ;  /* 0x0000000010007223 */ /* 0x004fc8000000000b */
[----:B---3--:R-:W-:-:S07]  /*3c30*/  FFMA R11, R23, R18, R0 ;  /* 0x00000012170b7223 */ /* 0x008fce0000000000 */
.L_x_40:
[----:B------:R-:W-:Y:S05]  /*3c40*/  BRA.U !UP1, `(.L_x_6) ;  /* 0x0000001109887547 */ /* 0x000fea000b800000 */
[----:B------:R-:W0:Y:S01]  /*3c50*/  LDCU UR13, c[0x0][0x3a4] ;  /* 0x00007480ff0d77ac */ /* 0x000e220008000800 */
[----:B------:R-:W-:-:S04]  /*3c60*/  IMAD R17, R8, R9, R6 ;  /* 0x0000000908117224 */ /* 0x000fc800078e0206 */
[----:B------:R-:W-:-:S06]  /*3c70*/  IMAD.WIDE R16, R17, 0x4, R14 ;  /* 0x0000000411107825 */ /* 0x000fcc00078e020e */
[----:B------:R-:W2:Y:S01]  /*3c80*/  LDG.E R16, desc[UR6][R16.64] ;  /* 0x0000000610107981 */ /* 0x000ea2000c1e1900 */
[----:B0-----:R-:W-:-:S04]  /*3c90*/  IMAD R9, R8, UR13, R5 ;  /* 0x0000000d08097c24 */ /* 0x001fc8000f8e0205 */
[----:B------:R-:W-:-:S06]  /*3ca0*/  IMAD.WIDE R8, R9, 0x4, R12 ;  /* 0x0000000409087825 */ /* 0x000fcc00078e020c */
[----:B------:R-:W2:Y:S02]  /*3cb0*/  LDG.E R8, desc[UR6][R8.64] ;  /* 0x0000000608087981 */ /* 0x000ea4000c1e1900 */
[----:B--2---:R-:W-:Y:S01]  /*3cc0*/  FFMA R11, R8, R16, R11 ;  /* 0x00000010080b7223 */ /* 0x004fe2000000000b */
[----:B------:R-:W-:Y:S06]  /*3cd0*/  BRA `(.L_x_6) ;  /* 0x0000001000647947 */ /* 0x000fec0003800000 */
.L_x_36:
[----:B------:R-:W-:Y:S01]  /*3ce0*/  UISETP.GE.U32.AND UP0, UPT, UR5, 0x7, UPT ;  /* 0x000000070500788c */ /* 0x000fe2000bf06070 */
[----:B------:R-:W-:Y:S01]  /*3cf0*/  HFMA2 R11, -RZ, RZ, 0, 0 ;  /* 0x00000000ff0b7431 */ /* 0x000fe200000001ff */
[----:B------:R-:W-:-:S07]  /*3d00*/  MOV R9, RZ ;  /* 0x000000ff00097202 */ /* 0x000fce0000000f00 */
[----:B------:R-:W-:Y:S05]  /*3d10*/  BRA.U !UP0, `(.L_x_41) ;  /* 0x0000000108a87547 */ /* 0x000fea000b800000 */
[----:B------:R-:W-:Y:S02]  /*3d20*/  MOV R11, RZ ;  /* 0x000000ff000b7202 */ /* 0x000fe40000000f00 */
[----:B------:R-:W-:-:S07]  /*3d30*/  MOV R9, RZ ;  /* 0x000000ff00097202 */ /* 0x000fce0000000f00 */
.L_x_42:
[----:B------:R-:W0:Y:S01]  /*3d40*/  LDC R27, c[0x0][0x3a4] ;  /* 0x0000e900ff1b7b82 */ /* 0x000e220000000800 */
[----:B------:R-:W-:-:S05]  /*3d50*/  IADD3 R17, PT, PT, R8, R9, RZ ;  /* 0x0000000908117210 */ /* 0x000fca0007ffe0ff */
[----:B------:R-:W-:-:S05]  /*3d60*/  IMAD.WIDE R16, R17, 0x4, R14 ;  /* 0x0000000411107825 */ /* 0x000fca00078e020e */
[----:B------:R-:W2:Y:S04]  /*3d70*/  LDG.E R10, desc[UR6][R16.64] ;  /* 0x00000006100a7981 */ /* 0x000ea8000c1e1900 */
[----:B------:R-:W3:Y:S04]  /*3d80*/  LDG.E R24, desc[UR6][R16.64+0x4] ;  /* 0x0000040610187981 */ /* 0x000ee8000c1e1900 */
[----:B------:R-:W4:Y:S01]  /*3d90*/  LDG.E R26, desc[UR6][R16.64+0x8] ;  /* 0x00000806101a7981 */ /* 0x000f22000c1e1900 */
[----:B0-----:R-:W-:-:S04]  /*3da0*/  IMAD R21, R9, R27, R5 ;  /* 0x0000001b09157224 */ /* 0x001fc800078e0205 */
[----:B------:R-:W-:-:S05]  /*3db0*/  IMAD.WIDE R20, R21, 0x4, R12 ;  /* 0x0000000415147825 */ /* 0x000fca00078e020c */
[----:B------:R0:W2:Y:S02]  /*3dc0*/  LDG.E R28, desc[UR6][R20.64] ;  /* 0x00000006141c7981 */ /* 0x0000a4000c1e1900 */
[----:B0-----:R-:W-:-:S05]  /*3dd0*/  IMAD.WIDE R20, R27, 0x4, R20 ;  /* 0x000000041b147825 */ /* 0x001fca00078e0214 */
[----:B------:R-:W3:Y:S01]  /*3de0*/  LDG.E R25, desc[UR6][R20.64] ;  /* 0x0000000614197981 */ /* 0x000ee2000c1e1900 */
[----:B------:R-:W-:-:S05]  /*3df0*/  IMAD.WIDE R22, R27, 0x4, R20 ;  /* 0x000000041b167825 */ /* 0x000fca00078e0214 */
[----:B------:R-:W4:Y:S01]  /*3e00*/  LDG.E R29, desc[UR6][R22.64] ;  /* 0x00000006161d7981 */ /* 0x000f22000c1e1900 */
[----:B------:R-:W-:-:S04]  /*3e10*/  IMAD.WIDE R18, R27, 0x4, R22 ;  /* 0x000000041b127825 */ /* 0x000fc800078e0216 */
[----:B--2---:R-:W-:Y:S01]  /*3e20*/  FFMA R28, R28, R10, R11 ;  /* 0x0000000a1c1c7223 */ /* 0x004fe2000000000b */
[----:B------:R-:W-:Y:S02]  /*3e30*/  IMAD.WIDE R10, R27, 0x4, R18 ;  /* 0x000000041b0a7825 */ /* 0x000fe400078e0212 */
[----:B------:R-:W2:Y:S04]  /*3e40*/  LDG.E R18, desc[UR6][R18.64] ;  /* 0x0000000612127981 */ /* 0x000ea8000c1e1900 */
[----:B------:R-:W5:Y:S01]  /*3e50*/  LDG.E R19, desc[UR6][R16.64+0x14] ;  /* 0x0000140610137981 */ /* 0x000f62000c1e1900 */
[----:B---3--:R-:W-:Y:S01]  /*3e60*/  FFMA R20, R25, R24, R28 ;  /* 0x0000001819147223 */ /* 0x008fe2000000001c */
[----:B------:R-:W-:Y:S02]  /*3e70*/  IMAD.WIDE R24, R27, 0x4, R10 ;  /* 0x000000041b187825 */ /* 0x000fe400078e020a */
[----:B------:R-:W2:Y:S02]  /*3e80*/  LDG.E R28, desc[UR6][R16.64+0xc] ;  /* 0x00000c06101c7981 */ /* 0x000ea4000c1e1900 */
[----:B----4-:R-:W-:-:S02]  /*3e90*/  FFMA R29, R29, R26, R20 ;  /* 0x0000001a1d1d7223 */ /* 0x010fc40000000014 */
[----:B------:R-:W3:Y:S01]  /*3ea0*/  LDG.E R10, desc[UR6][R10.64] ;  /* 0x000000060a0a7981 */ /* 0x000ee2000c1e1900 */
[----:B------:R-:W-:-:S03]  /*3eb0*/  IMAD.WIDE R20, R27, 0x4, R24 ;  /* 0x000000041b147825 */ /* 0x000fc600078e0218 */
[----:B------:R-:W3:Y:S04]  /*3ec0*/  LDG.E R26, desc[UR6][R16.64+0x10] ;  /* 0x00001006101a7981 */ /* 0x000ee8000c1e1900 */
[----:B------:R-:W5:Y:S01]  /*3ed0*/  LDG.E R24, desc[UR6][R24.64] ;  /* 0x0000000618187981 */ /* 0x000f62000c1e1900 */
[----:B------:R-:W-:-:S03]  /*3ee0*/  IMAD.WIDE R22, R27, 0x4, R20 ;  /* 0x000000041b167825 */ /* 0x000fc600078e0214 */
[----:B------:R-:W4:Y:S04]  /*3ef0*/  LDG.E R11, desc[UR6][R16.64+0x18] ;  /* 0x00001806100b7981 */ /* 0x000f28000c1e1900 */
[----:B------:R-:W4:Y:S04]  /*3f00*/  LDG.E R21, desc[UR6][R20.64] ;  /* 0x0000000614157981 */ /* 0x000f28000c1e1900 */
[----:B------:R-:W4:Y:S04]  /*3f10*/  LDG.E R25, desc[UR6][R16.64+0x1c] ;  /* 0x00001c0610197981 */ /* 0x000f28000c1e1900 */
[----:B------:R-:W4:Y:S01]  /*3f20*/  LDG.E R23, desc[UR6][R22.64] ;  /* 0x0000000616177981 */ /* 0x000f22000c1e1900 */
[----:B------:R-:W-:-:S04]  /*3f30*/  IADD3 R9, PT, PT, R9, 0x8, RZ ;  /* 0x0000000809097810 */ /* 0x000fc80007ffe0ff */
[----:B------:R-:W-:Y:S01]  /*3f40*/  ISETP.NE.AND P2, PT, R9, UR11, PT ;  /* 0x0000000b09007c0c */ /* 0x000fe2000bf45270 */
[----:B--2---:R-:W-:-:S04]  /*3f50*/  FFMA R29, R18, R28, R29 ;  /* 0x0000001c121d7223 */ /* 0x004fc8000000001d */
[----:B---3--:R-:W-:-:S04]  /*3f60*/  FFMA R29, R10, R26, R29 ;  /* 0x0000001a0a1d7223 */ /* 0x008fc8000000001d */
[----:B-----5:R-:W-:-:S04]  /*3f70*/  FFMA R10, R24, R19, R29 ;  /* 0x00000013180a7223 */ /* 0x020fc8000000001d */
[----:B----4-:R-:W-:-:S04]  /*3f80*/  FFMA R10, R21, R11, R10 ;  /* 0x0000000b150a7223 */ /* 0x010fc8000000000a */
[----:B------:R-:W-:Y:S01]  /*3f90*/  FFMA R11, R23, R25, R10 ;  /* 0x00000019170b7223 */ /* 0x000fe2000000000a */
[----:B------:R-:W-:Y:S06]  /*3fa0*/  @P2 BRA `(.L_x_42) ;  /* 0xfffffffc00642947 */ /* 0x000fec000383ffff */
[----:B------:R-:W-:-:S07]  /*3fb0*/  MOV R9, UR11 ;  /* 0x0000000b00097c02 */ /* 0x000fce0008000f00 */
.L_x_41:
        /* <DEDUP_REMOVED lines=8> */
[----:B------:R-:W2:Y:S04]  /*4040*/  LDG.E R0, desc[UR6][R16.64] ;  /* 0x0000000610007981 */ /* 0x000ea8000c1e1900 */
[----:B------:R-:W3:Y:S04]  /*4050*/  LDG.E R26, desc[UR6][R16.64+0x4] ;  /* 0x00000406101a7981 */ /* 0x000ee8000c1e1900 */
[----:B------:R-:W4:Y:S04]  /*4060*/  LDG.E R27, desc[UR6][R16.64+0x8] ;  /* 0x00000806101b7981 */ /* 0x000f28000c1e1900 */
[----:B------:R-:W5:Y:S01]  /*4070*/  LDG.E R28, desc[UR6][R16.64+0xc] ;  /* 0x00000c06101c7981 */ /* 0x000f62000c1e1900 */
[----:B0-----:R-:W-:-:S04]  /*4080*/  IMAD R21, R9, R25, R5 ;  /* 0x0000001909157224 */ /* 0x001fc800078e0205 */
[----:B------:R-:W-:-:S04]  /*4090*/  IMAD.WIDE R20, R21, 0x4, R12 ;  /* 0x0000000415147825 */ /* 0x000fc800078e020c */
[C---:B------:R-:W-:Y:S02]  /*40a0*/  IMAD.WIDE R18, R25.reuse, 0x4, R20 ;  /* 0x0000000419127825 */ /* 0x040fe400078e0214 */
[----:B------:R-:W2:Y:S02]  /*40b0*/  LDG.E R20, desc[UR6][R20.64] ;  /* 0x0000000614147981 */ /* 0x000ea4000c1e1900 */
[C---:B------:R-:W-:Y:S02]  /*40c0*/  IMAD.WIDE R22, R25.reuse, 0x4, R18 ;  /* 0x0000000419167825 */ /* 0x040fe400078e0212 */
[----:B------:R-:W3:Y:S02]  /*40d0*/  LDG.E R19, desc[UR6][R18.64] ;  /* 0x0000000612137981 */ /* 0x000ee4000c1e1900 */
[----:B------:R-:W-:Y:S02]  /*40e0*/  IMAD.WIDE R24, R25, 0x4, R22 ;  /* 0x0000000419187825 */ /* 0x000fe400078e0216 */
[----:B------:R-:W4:Y:S04]  /*40f0*/  LDG.E R10, desc[UR6][R22.64] ;  /* 0x00000006160a7981 */ /* 0x000f28000c1e1900 */
[----:B------:R-:W5:Y:S01]  /*4100*/  LDG.E R24, desc[UR6][R24.64] ;  /* 0x0000000618187981 */ /* 0x000f62000c1e1900 */
[----:B------:R-:W-:Y:S01]  /*4110*/  IADD3 R9, PT, PT, R9, 0x4, RZ ;  /* 0x0000000409097810 */ /* 0x000fe20007ffe0ff */
[----:B--2---:R-:W-:-:S04]  /*4120*/  FFMA R0, R20, R0, R11 ;  /* 0x0000000014007223 */ /* 0x004fc8000000000b */
[----:B---3--:R-:W-:-:S04]  /*4130*/  FFMA R11, R19, R26, R0 ;  /* 0x0000001a130b7223 */ /* 0x008fc80000000000 */
[----:B----4-:R-:W-:-:S04]  /*4140*/  FFMA R11, R10, R27, R11 ;  /* 0x0000001b0a0b7223 */ /* 0x010fc8000000000b */
[----:B-----5:R-:W-:-:S07]  /*4150*/  FFMA R11, R24, R28, R11 ;  /* 0x0000001c180b7223 */ /* 0x020fce000000000b */
.L_x_43:
[----:B------:R-:W-:Y:S05]  /*4160*/  BRA.U !UP0, `(.L_x_6) ;  /* 0x0000000d08407547 */ /* 0x000fea000b800000 */
[----:B------:R-:W-:Y:S02]  /*4170*/  UISETP.NE.AND UP0, UPT, UR10, URZ, UPT ;  /* 0x000000ff0a00728c */ /* 0x000fe4000bf05270 */
[----:B------:R-:W-:-:S07]  /*4180*/  UISETP.NE.AND UP1, UPT, UR12, URZ, UPT ;  /* 0x000000ff0c00728c */ /* 0x000fce000bf25270 */
[----:B------:R-:W-:Y:S05]  /*4190*/  BRA.U !UP0, `(.L_x_44) ;  /* 0x0000000108347547 */ /* 0x000fea000b800000 */
[----:B------:R-:W0:Y:S01]  /*41a0*/  LDC R20, c[0x0][0x3a4] ;  /* 0x0000e900ff147b82 */ /* 0x000e220000000800 */
[----:B------:R-:W-:-:S05]  /*41b0*/  IADD3 R17, PT, PT, R8, R9, RZ ;  /* 0x0000000908117210 */ /* 0x000fca0007ffe0ff */
[----:B------:R-:W-:-:S05]  /*41c0*/  IMAD.WIDE R16, R17, 0x4, R14 ;  /* 0x0000000411107825 */ /* 0x000fca00078e020e */
[----:B------:R-:W2:Y:S04]  /*41d0*/  LDG.E R0, desc[UR6][R16.64] ;  /* 0x0000000610007981 */ /* 0x000ea8000c1e1900 */
        /* <DEDUP_REMOVED lines=9> */
.L_x_44:
[----:B------:R-:W-:Y:S05]  /*4270*/  BRA.U !UP1, `(.L_x_6) ;  /* 0x0000000909fc7547 */ /* 0x000fea000b800000 */
[----:B------:R-:W0:Y:S01]  /*4280*/  LDCU UR13, c[0x0][0x3a4] ;  /* 0x00007480ff0d77ac */ /* 0x000e220008000800 */
[----:B------:R-:W-:-:S05]  /*4290*/  IADD3 R17, PT, PT, R8, R9, RZ ;  /* 0x0000000908117210 */ /* 0x000fca0007ffe0ff */
[----:B------:R-:W-:-:S06]  /*42a0*/  IMAD.WIDE R16, R17, 0x4, R14 ;  /* 0x0000000411107825 */ /* 0x000fcc00078e020e */
[----:B------:R-:W2:Y:S01]  /*42b0*/  LDG.E R16, desc[UR6][R16.64] ;  /* 0x0000000610107981 */ /* 0x000ea2000c1e1900 */
[----:B0-----:R-:W-:-:S04]  /*42c0*/  IMAD R9, R9, UR13, R5 ;  /* 0x0000000d09097c24 */ /* 0x001fc8000f8e0205 */
[----:B------:R-:W-:-:S06]  /*42d0*/  IMAD.WIDE R8, R9, 0x4, R12 ;  /* 0x0000000409087825 */ /* 0x000fcc00078e020c */
[----:B------:R-:W2:Y:S02]  /*42e0*/  LDG.E R8, desc[UR6][R8.64] ;  /* 0x0000000608087981 */ /* 0x000ea4000c1e1900 */
[----:B--2---:R-:W-:Y:S01]  /*42f0*/  FFMA R11, R8, R16, R11 ;  /* 0x00000010080b7223 */ /* 0x004fe2000000000b */
[----:B------:R-:W-:Y:S06]  /*4300*/  BRA `(.L_x_6) ;  /* 0x0000000800d87947 */ /* 0x000fec0003800000 */
.L_x_35:
[----:B------:R-:W0:Y:S02]  /*4310*/  LDCU UR13, c[0x0][0x384] ;  /* 0x00007080ff0d77ac */ /* 0x000e240008000800 */
[----:B0-----:R-:W-:-:S09]  /*4320*/  UISETP.NE.AND UP0, UPT, UR13, URZ, UPT ;  /* 0x000000ff0d00728c */ /* 0x001fd2000bf05270 */
[----:B------:R-:W-:Y:S05]  /*4330*/  BRA.U !UP0, `(.L_x_45) ;  /* 0x0000000508887547 */ /* 0x000fea000b800000 */
[----:B------:R-:W-:Y:S01]  /*4340*/  UISETP.GE.U32.AND UP0, UPT, UR5, 0x7, UPT ;  /* 0x000000070500788c */ /* 0x000fe2000bf06070 */
[----:B------:R-:W-:Y:S01]  /*4350*/  HFMA2 R11, -RZ, RZ, 0, 0 ;  /* 0x00000000ff0b7431 */ /* 0x000fe200000001ff */
[----:B------:R-:W-:-:S07]  /*4360*/  MOV R8, RZ ;  /* 0x000000ff00087202 */ /* 0x000fce0000000f00 */
[----:B------:R-:W-:Y:S05]  /*4370*/  BRA.U !UP0, `(.L_x_46) ;  /* 0x0000000108b07547 */ /* 0x000fea000b800000 */
[----:B------:R-:W-:Y:S01]  /*4380*/  UIADD3 UR13, UPT, UPT, -UR11, URZ, URZ ;  /* 0x000000ff0b0d7290 */ /* 0x000fe2000fffe1ff */
[----:B------:R-:W-:Y:S02]  /*4390*/  MOV R11, RZ ;  /* 0x000000ff000b7202 */ /* 0x000fe40000000f00 */
[----:B------:R-:W-:Y:S02]  /*43a0*/  MOV R17, R7 ;  /* 0x0000000700117202 */ /* 0x000fe40000000f00 */
[----:B------:R-:W-:Y:S02]  /*43b0*/  MOV R16, R6 ;  /* 0x0000000600107202 */ /* 0x000fe40000000f00 */
[----:B------:R-:W-:-:S07]  /*43c0*/  MOV R8, UR13 ;  /* 0x0000000d00087c02 */ /* 0x000fce0008000f00 */
.L_x_47:
[----:B------:R-:W-:-:S04]  /*43d0*/  IMAD.WIDE R18, R17, 0x4, R12 ;  /* 0x0000000411127825 */ /* 0x000fc800078e020c */
[----:B------:R-:W-:Y:S01]  /*43e0*/  IMAD.WIDE R24, R16, 0x4, R14 ;  /* 0x0000000410187825 */ /* 0x000fe200078e020e */
[----:B------:R-:W2:Y:S04]  /*43f0*/  LDG.E R26, desc[UR6][R18.64] ;  /* 0x00000006121a7981 */ /* 0x000ea8000c1e1900 */
[----:B------:R-:W2:Y:S01]  /*4400*/  LDG.E R27, desc[UR6][R24.64] ;  /* 0x00000006181b7981 */ /* 0x000ea2000c1e1900 */
[----:B------:R-:W-:-:S03]  /*4410*/  IMAD.WIDE R20, R9, 0x4, R24 ;  /* 0x0000000409147825 */ /* 0x000fc600078e0218 */
[----:B------:R-:W3:Y:S01]  /*4420*/  LDG.E R10, desc[UR6][R18.64+0x4] ;  /* 0x00000406120a7981 */ /* 0x000ee2000c1e1900 */
[----:B------:R-:W-:-:S03]  /*4430*/  IMAD.WIDE R22, R9, 0x4, R20 ;  /* 0x0000000409167825 */ /* 0x000fc600078e0214 */
[----:B------:R-:W3:Y:S04]  /*4440*/  LDG.E R29, desc[UR6][R20.64] ;  /* 0x00000006141d7981 */ /* 0x000ee8000c1e1900 */
[----:B------:R-:W4:Y:S04]  /*4450*/  LDG.E R28, desc[UR6][R18.64+0xc] ;  /* 0x00000c06121c7981 */ /* 0x000f28000c1e1900 */
[----:B------:R-:W5:Y:S01]  /*4460*/  LDG.E R20, desc[UR6][R22.64] ;  /* 0x0000000616147981 */ /* 0x000f62000c1e1900 */
[----:B--2---:R-:W-:Y:S01]  /*4470*/  FFMA R25, R26, R27, R11 ;  /* 0x0000001b1a197223 */ /* 0x004fe2000000000b */
[----:B------:R-:W-:-:S02]  /*4480*/  IMAD.WIDE R26, R9, 0x4, R22 ;  /* 0x00000004091a7825 */ /* 0x000fc400078e0216 */
[----:B------:R-:W5:Y:S04]  /*4490*/  LDG.E R11, desc[UR6][R18.64+0x8] ;  /* 0x00000806120b7981 */ /* 0x000f68000c1e1900 */
[----:B------:R-:W4:Y:S01]  /*44a0*/  LDG.E R21, desc[UR6][R26.64] ;  /* 0x000000061a157981 */ /* 0x000f22000c1e1900 */
[----:B---3--:R-:W-:Y:S01]  /*44b0*/  FFMA R10, R10, R29, R25 ;  /* 0x0000001d0a0a7223 */ /* 0x008fe20000000019 */
[----:B------:R-:W-:Y:S02]  /*44c0*/  IMAD.WIDE R24, R9, 0x4, R26 ;  /* 0x0000000409187825 */ /* 0x000fe400078e021a */
[----:B------:R-:W2:Y:S02]  /*44d0*/  LDG.E R27, desc[UR6][R18.64+0x18] ;  /* 0x00001806121b7981 */ /* 0x000ea4000c1e1900 */
[----:B-----5:R-:W-:Y:S01]  /*44e0*/  FFMA R29, R11, R20, R10 ;  /* 0x000000140b1d7223 */ /* 0x020fe2000000000a */
[----:B------:R-:W-:-:S02]  /*44f0*/  IMAD.WIDE R10, R9, 0x4, R24 ;  /* 0x00000004090a7825 */ /* 0x000fc400078e0218 */
[----:B------:R-:W3:Y:S02]  /*4500*/  LDG.E R24, desc[UR6][R24.64] ;  /* 0x0000000618187981 */ /* 0x000ee4000c1e1900 */
[----:B----4-:R-:W-:Y:S02]  /*4510*/  FFMA R29, R28, R21, R29 ;  /* 0x000000151c1d7223 */ /* 0x010fe4000000001d */
[----:B------:R-:W3:Y:S01]  /*4520*/  LDG.E R28, desc[UR6][R18.64+0x10] ;  /* 0x00001006121c7981 */ /* 0x000ee2000c1e1900 */
[----:B------:R-:W-:-:S03]  /*4530*/  IMAD.WIDE R20, R9, 0x4, R10 ;  /* 0x0000000409147825 */ /* 0x000fc600078e020a */
[----:B------:R-:W4:Y:S01]  /*4540*/  LDG.E R11, desc[UR6][R10.64] ;  /* 0x000000060a0b7981 */ /* 0x000f22000c1e1900 */
[----:B------:R-:W-:-:S03]  /*4550*/  IMAD.WIDE R22, R9, 0x4, R20 ;  /* 0x0000000409167825 */ /* 0x000fc600078e0214 */
[----:B------:R-:W2:Y:S04]  /*4560*/  LDG.E R26, desc[UR6][R20.64] ;  /* 0x00000006141a7981 */ /* 0x000ea8000c1e1900 */
[----:B------:R-:W5:Y:S04]  /*4570*/  LDG.E R22, desc[UR6][R22.64] ;  /* 0x0000000616167981 */ /* 0x000f68000c1e1900 */
[----:B------:R-:W4:Y:S04]  /*4580*/  LDG.E R10, desc[UR6][R18.64+0x14] ;  /* 0x00001406120a7981 */ /* 0x000f28000c1e1900 */
[----:B------:R-:W5:Y:S01]  /*4590*/  LDG.E R21, desc[UR6][R18.64+0x1c] ;  /* 0x00001c0612157981 */ /* 0x000f62000c1e1900 */
[----:B------:R-:W-:-:S04]  /*45a0*/  IADD3 R8, PT, PT, R8, 0x8, RZ ;  /* 0x0000000808087810 */ /* 0x000fc80007ffe0ff */
[----:B------:R-:W-:Y:S02]  /*45b0*/  ISETP.NE.AND P2, PT, R8, RZ, PT ;  /* 0x000000ff0800720c */ /* 0x000fe40003f45270 */
[----:B------:R-:W-:Y:S02]  /*45c0*/  LEA R16, R9, R16, 0x3 ;  /* 0x0000001009107211 */ /* 0x000fe400078e18ff */
[----:B------:R-:W-:Y:S01]  /*45d0*/  IADD3 R17, PT, PT, R17, 0x8, RZ ;  /* 0x0000000811117810 */ /* 0x000fe20007ffe0ff */
[----:B---3--:R-:W-:-:S04]  /*45e0*/  FFMA R29, R28, R24, R29 ;  /* 0x000000181c1d7223 */ /* 0x008fc8000000001d */
[----:B----4-:R-:W-:-:S04]  /*45f0*/  FFMA R24, R10, R11, R29 ;  /* 0x0000000b0a187223 */ /* 0x010fc8000000001d */
[----:B--2---:R-:W-:-:S04]  /*4600*/  FFMA R24, R27, R26, R24 ;  /* 0x0000001a1b187223 */ /* 0x004fc80000000018 */
[----:B-----5:R-:W-:Y:S01]  /*4610*/  FFMA R11, R21, R22, R24 ;  /* 0x00000016150b7223 */ /* 0x020fe20000000018 */
[----:B------:R-:W-:Y:S06]  /*4620*/  @P2 BRA `(.L_x_47) ;  /* 0xfffffffc00682947 */ /* 0x000fec000383ffff */
[----:B------:R-:W-:-:S07]  /*4630*/  MOV R8, UR11 ;  /* 0x0000000b00087c02 */ /* 0x000fce0008000f00 */
.L_x_46:
        /* <DEDUP_REMOVED lines=11> */
[----:B------:R-:W2:Y:S01]  /*46f0*/  LDG.E R20, desc[UR6][R20.64] ;  /* 0x0000000614147981 */ /* 0x000ea2000c1e1900 */
[----:B------:R-:W-:-:S03]  /*4700*/  IMAD.WIDE R22, R9, 0x4, R18 ;  /* 0x0000000409167825 */ /* 0x000fc600078e0212 */
[----:B------:R-:W3:Y:S04]  /*4710*/  LDG.E R18, desc[UR6][R18.64] ;  /* 0x0000000612127981 */ /* 0x000ee8000c1e1900 */
[----:B------:R-:W3:Y:S01]  /*4720*/  LDG.E R27, desc[UR6][R16.64+0x4] ;  /* 0x00000406101b7981 */ /* 0x000ee2000c1e1900 */
[----:B------:R-:W-:-:S03]  /*4730*/  IMAD.WIDE R24, R9, 0x4, R22 ;  /* 0x0000000409187825 */ /* 0x000fc600078e0216 */
        /* <DEDUP_REMOVED lines=9> */
.L_x_48:
[----:B------:R-:W-:Y:S05]  /*47d0*/  BRA.U !UP0, `(.L_x_6) ;  /* 0x0000000508a47547 */ /* 0x000fea000b800000 */
[----:B------:R-:W-:Y:S02]  /*47e0*/  UISETP.NE.AND UP0, UPT, UR10, URZ, UPT ;  /* 0x000000ff0a00728c */ /* 0x000fe4000bf05270 */
[----:B------:R-:W-:-:S07]  /*47f0*/  UISETP.NE.AND UP1, UPT, UR12, URZ, UPT ;  /* 0x000000ff0c00728c */ /* 0x000fce000bf25270 */
[----:B------:R-:W-:Y:S05]  /*4800*/  BRA.U !UP0, `(.L_x_49) ;  /* 0x0000000108307547 */ /* 0x000fea000b800000 */
[----:B------:R-:W-:Y:S01]  /*4810*/  IMAD R19, R8, R9, R6 ;  /* 0x0000000908137224 */ /* 0x000fe200078e0206 */
[----:B------:R-:W-:-:S03]  /*4820*/  IADD3 R17, PT, PT, R7, R8, RZ ;  /* 0x0000000807117210 */ /* 0x000fc60007ffe0ff */
[----:B------:R-:W-:-:S04]  /*4830*/  IMAD.WIDE R18, R19, 0x4, R14 ;  /* 0x0000000413127825 */ /* 0x000fc800078e020e */
[----:B------:R-:W-:Y:S01]  /*4840*/  IMAD.WIDE R16, R17, 0x4, R12 ;  /* 0x0000000411107825 */ /* 0x000fe200078e020c */
[----:B------:R-:W2:Y:S03]  /*4850*/  LDG.E R10, desc[UR6][R18.64] ;  /* 0x00000006120a7981 */ /* 0x000ea6000c1e1900 */
[----:B------:R-:W-:Y:S01]  /*4860*/  IMAD.WIDE R20, R9, 0x4, R18 ;  /* 0x0000000409147825 */ /* 0x000fe200078e0212 */
[----:B------:R-:W2:Y:S04]  /*4870*/  LDG.E R0, desc[UR6][R16.64] ;  /* 0x0000000610007981 */ /* 0x000ea8000c1e1900 */
[----:B------:R-:W3:Y:S04]  /*4880*/  LDG.E R23, desc[UR6][R16.64+0x4] ;  /* 0x0000040610177981 */ /* 0x000ee8000c1e1900 */
[----:B------:R-:W3:Y:S01]  /*4890*/  LDG.E R20, desc[UR6][R20.64] ;  /* 0x0000000614147981 */ /* 0x000ee2000c1e1900 */
[----:B------:R-:W-:Y:S01]  /*48a0*/  IADD3 R8, PT, PT, R8, 0x2, RZ ;  /* 0x0000000208087810 */ /* 0x000fe20007ffe0ff */
[----:B--2---:R-:W-:-:S04]  /*48b0*/  FFMA R0, R0, R10, R11 ;  /* 0x0000000a00007223 */ /* 0x004fc8000000000b */
[----:B---3--:R-:W-:-:S07]  /*48c0*/  FFMA R11, R23, R20, R0 ;  /* 0x00000014170b7223 */ /* 0x008fce0000000000 */
.L_x_49:
[----:B------:R-:W-:Y:S05]  /*48d0*/  BRA.U !UP1, `(.L_x_6) ;  /* 0x0000000509647547 */ /* 0x000fea000b800000 */
[----:B------:R-:W-:Y:S01]  /*48e0*/  IADD3 R17, PT, PT, R7, R8, RZ ;  /* 0x0000000807117210 */ /* 0x000fe20007ffe0ff */
[----:B------:R-:W-:-:S04]  /*48f0*/  IMAD R19, R8, R9, R6 ;  /* 0x0000000908137224 */ /* 0x000fc800078e0206 */
[----:B------:R-:W-:-:S04]  /*4900*/  IMAD.WIDE R8, R17, 0x4, R12 ;  /* 0x0000000411087825 */ /* 0x000fc800078e020c */
[----:B------:R-:W-:Y:S02]  /*4910*/  IMAD.WIDE R16, R19, 0x4, R14 ;  /* 0x0000000413107825 */ /* 0x000fe400078e020e */
[----:B------:R-:W2:Y:S04]  /*4920*/  LDG.E R8, desc[UR6][R8.64] ;  /* 0x0000000608087981 */ /* 0x000ea8000c1e1900 */
[----:B------:R-:W2:Y:S02]  /*4930*/  LDG.E R16, desc[UR6][R16.64] ;  /* 0x0000000610107981 */ /* 0x000ea4000c1e1900 */
[----:B--2---:R-:W-:Y:S01]  /*4940*/  FFMA R11, R8, R16, R11 ;  /* 0x00000010080b7223 */ /* 0x004fe2000000000b */
[----:B------:R-:W-:Y:S06]  /*4950*/  BRA `(.L_x_6) ;  /* 0x0000000400447947 */ /* 0x000fec0003800000 */
.L_x_45:
[----:B------:R-:W-:Y:S01]  /*4960*/  UISETP.GE.U32.AND UP0, UPT, UR5, 0x7, UPT ;  /* 0x000000070500788c */ /* 0x000fe2000bf06070 */
[----:B------:R-:W-:Y:S01]  /*4970*/  HFMA2 R11, -RZ, RZ, 0, 0 ;  /* 0x00000000ff0b7431 */ /* 0x000fe200000001ff */
[----:B------:R-:W-:-:S07]  /*4980*/  MOV R9, RZ ;  /* 0x000000ff00097202 */ /* 0x000fce0000000f00 */
[----:B------:R-:W-:Y:S05]  /*4990*/  BRA.U !UP0, `(.L_x_50) ;  /* 0x0000000108887547 */ /* 0x000fea000b800000 */
[----:B------:R-:W-:Y:S02]  /*49a0*/  MOV R11, RZ ;  /* 0x000000ff000b7202 */ /* 0x000fe40000000f00 */
[----:B------:R-:W-:-:S07]  /*49b0*/  MOV R9, RZ ;  /* 0x000000ff00097202 */ /* 0x000fce0000000f00 */
.L_x_51:
[-C--:B------:R-:W-:Y:S02]  /*49c0*/  IADD3 R17, PT, PT, R7, R9.reuse, RZ ;  /* 0x0000000907117210 */ /* 0x080fe40007ffe0ff */
[----:B------:R-:W-:-:S03]  /*49d0*/  IADD3 R19, PT, PT, R8, R9, RZ ;  /* 0x0000000908137210 */ /* 0x000fc60007ffe0ff */
[----:B------:R-:W-:-:S04]  /*49e0*/  IMAD.WIDE R16, R17, 0x4, R12 ;  /* 0x0000000411107825 */ /* 0x000fc800078e020c */
[----:B------:R-:W-:Y:S01]  /*49f0*/  IMAD.WIDE R18, R19, 0x4, R14 ;  /* 0x0000000413127825 */ /* 0x000fe200078e020e */
[----:B------:R-:W2:Y:S04]  /*4a00*/  LDG.E R10, desc[UR6][R16.64] ;  /* 0x00000006100a7981 */ /* 0x000ea8000c1e1900 */
[----:B------:R-:W2:Y:S04]  /*4a10*/  LDG.E R22, desc[UR6][R18.64] ;  /* 0x0000000612167981 */ /* 0x000ea8000c1e1900 */
[----:B------:R-:W3:Y:S04]  /*4a20*/  LDG.E R23, desc[UR6][R16.64+0x4] ;  /* 0x0000040610177981 */ /* 0x000ee8000c1e1900 */
[----:B------:R-:W3:Y:S04]  /*4a30*/  LDG.E R24, desc[UR6][R18.64+0x4] ;  /* 0x0000040612187981 */ /* 0x000ee8000c1e1900 */
[----:B------:R-:W4:Y:S04]  /*4a40*/  LDG.E R21, desc[UR6][R16.64+0x8] ;  /* 0x0000080610157981 */ /* 0x000f28000c1e1900 */
[----:B------:R-:W4:Y:S04]  /*4a50*/  LDG.E R20, desc[UR6][R18.64+0x8] ;  /* 0x0000080612147981 */ /* 0x000f28000c1e1900 */
[----:B------:R-:W5:Y:S04]  /*4a60*/  LDG.E R25, desc[UR6][R18.64+0x14] ;  /* 0x0000140612197981 */ /* 0x000f68000c1e1900 */
[----:B------:R-:W5:Y:S04]  /*4a70*/  LDG.E R26, desc[UR6][R18.64+0x18] ;  /* 0x00001806121a7981 */ /* 0x000f68000c1e1900 */
[----:B------:R-:W5:Y:S01]  /*4a80*/  LDG.E R28, desc[UR6][R18.64+0x1c] ;  /* 0x00001c06121c7981 */ /* 0x000f62000c1e1900 */
[----:B--2---:R-:W-:-:S03]  /*4a90*/  FFMA R22, R10, R22, R11 ;  /* 0x000000160a167223 */ /* 0x004fc6000000000b */
[----:B------:R-:W2:Y:S04]  /*4aa0*/  LDG.E R10, desc[UR6][R16.64+0xc] ;  /* 0x00000c06100a7981 */ /* 0x000ea8000c1e1900 */
[----:B------:R-:W2:Y:S01]  /*4ab0*/  LDG.E R11, desc[UR6][R18.64+0xc] ;  /* 0x00000c06120b7981 */ /* 0x000ea2000c1e1900 */
[----:B---3--:R-:W-:-:S03]  /*4ac0*/  FFMA R24, R23, R24, R22 ;  /* 0x0000001817187223 */ /* 0x008fc60000000016 */
[----:B------:R-:W3:Y:S04]  /*4ad0*/  LDG.E R22, desc[UR6][R16.64+0x10] ;  /* 0x0000100610167981 */ /* 0x000ee8000c1e1900 */
[----:B------:R-:W3:Y:S01]  /*4ae0*/  LDG.E R23, desc[UR6][R18.64+0x10] ;  /* 0x0000100612177981 */ /* 0x000ee2000c1e1900 */
[----:B----4-:R-:W-:-:S03]  /*4af0*/  FFMA R27, R21, R20, R24 ;  /* 0x00000014151b7223 */ /* 0x010fc60000000018 */
[----:B------:R-:W5:Y:S04]  /*4b00*/  LDG.E R24, desc[UR6][R16.64+0x14] ;  /* 0x0000140610187981 */ /* 0x000f68000c1e1900 */
        /* <DEDUP_REMOVED lines=11> */
.L_x_50:
        /* <DEDUP_REMOVED lines=22> */
.L_x_52:
[----:B------:R-:W-:Y:S05]  /*4d20*/  BRA.U !UP0, `(.L_x_6) ;  /* 0x0000000108507547 */ /* 0x000fea000b800000 */
[----:B------:R-:W-:Y:S02]  /*4d30*/  ISETP.NE.AND P2, PT, RZ, UR10, PT ;  /* 0x0000000aff007c0c */ /* 0x000fe4000bf45270 */
[----:B------:R-:W-:-:S11]  /*4d40*/  ISETP.NE.AND P3, PT, RZ, UR12, PT ;  /* 0x0000000cff007c0c */ /* 0x000fd6000bf65270 */
[-C--:B------:R-:W-:Y:S02]  /*4d50*/  @P2 IADD3 R19, PT, PT, R7, R9.reuse, RZ ;  /* 0x0000000907132210 */ /* 0x080fe40007ffe0ff */
[----:B------:R-:W-:Y:S02]  /*4d60*/  @P2 IADD3 R17, PT, PT, R8, R9, RZ ;  /* 0x0000000908112210 */ /* 0x000fe40007ffe0ff */
[----:B------:R-:W-:Y:S01]  /*4d70*/  @P2 IADD3 R9, PT, PT, R9, 0x2, RZ ;  /* 0x0000000209092810 */ /* 0x000fe20007ffe0ff */
[----:B------:R-:W-:-:S03]  /*4d80*/  @P2 IMAD.WIDE R18, R19, 0x4, R12 ;  /* 0x0000000413122825 */ /* 0x000fc600078e020c */
[-C--:B------:R-:W-:Y:S01]  /*4d90*/  @P3 IADD3 R21, PT, PT, R7, R9.reuse, RZ ;  /* 0x0000000907153210 */ /* 0x080fe20007ffe0ff */
[----:B------:R-:W-:Y:S01]  /*4da0*/  @P2 IMAD.WIDE R16, R17, 0x4, R14 ;  /* 0x0000000411102825 */ /* 0x000fe200078e020e */
[----:B------:R-:W-:Y:S01]  /*4db0*/  @P3 IADD3 R23, PT, PT, R8, R9, RZ ;  /* 0x0000000908173210 */ /* 0x000fe20007ffe0ff */
[----:B------:R-:W2:Y:S02]  /*4dc0*/  @P2 LDG.E R0, desc[UR6][R18.64] ;  /* 0x0000000612002981 */ /* 0x000ea4000c1e1900 */
[----:B------:R-:W-:Y:S02]  /*4dd0*/  @P3 IMAD.WIDE R8, R21, 0x4, R12 ;  /* 0x0000000415083825 */ /* 0x000fe400078e020c */
[----:B------:R-:W2:Y:S02]  /*4de0*/  @P2 LDG.E R10, desc[UR6][R16.64] ;  /* 0x00000006100a2981 */ /* 0x000ea4000c1e1900 */
[----:B------:R-:W-:Y:S02]  /*4df0*/  @P3 IMAD.WIDE R20, R23, 0x4, R14 ;  /* 0x0000000417143825 */ /* 0x000fe400078e020e */
[----:B------:R-:W3:Y:S04]  /*4e00*/  @P2 LDG.E R25, desc[UR6][R18.64+0x4] ;  /* 0x0000040612192981 */ /* 0x000ee8000c1e1900 */
[----:B------:R-:W3:Y:S04]  /*4e10*/  @P2 LDG.E R22, desc[UR6][R16.64+0x4] ;  /* 0x0000040610162981 */ /* 0x000ee8000c1e1900 */
[----:B------:R-:W4:Y:S04]  /*4e20*/  @P3 LDG.E R8, desc[UR6][R8.64] ;  /* 0x0000000608083981 */ /* 0x000f28000c1e1900 */
[----:B------:R-:W4:Y:S01]  /*4e30*/  @P3 LDG.E R20, desc[UR6][R20.64] ;  /* 0x0000000614143981 */ /* 0x000f22000c1e1900 */
[----:B--2---:R-:W-:-:S04]  /*4e40*/  @P2 FFMA R0, R0, R10, R11 ;  /* 0x0000000a00002223 */ /* 0x004fc8000000000b */
[----:B---3--:R-:W-:-:S04]  /*4e50*/  @P2 FFMA R11, R25, R22, R0 ;  /* 0x00000016190b2223 */ /* 0x008fc80000000000 */
[----:B----4-:R-:W-:-:S07]  /*4e60*/  @P3 FFMA R11, R8, R20, R11 ;  /* 0x00000014080b3223 */ /* 0x010fce000000000b */
.L_x_6:
[----:B------:R-:W-:Y:S05]  /*4e70*/  @!P1 BRA `(.L_x_53) ;  /* 0x0000000000589947 */ /* 0x000fea0003800000 */
[----:B------:R-:W0:Y:S01]  /*4e80*/  LDCU UR14, c[0x0][0x3dc] ;  /* 0x00007b80ff0e77ac */ /* 0x000e220008000800 */
[----:B------:R-:W1:Y:S01]  /*4e90*/  LDCU UR13, c[0x0][0x3c8] ;  /* 0x00007900ff0d77ac */ /* 0x000e620008000800 */
[----:B0-----:R-:W-:Y:S01]  /*4ea0*/  IMAD R0, R6, UR14, RZ ;  /* 0x0000000e06007c24 */ /* 0x001fe2000f8e02ff */
[----:B------:R-:W0:Y:S01]  /*4eb0*/  LDCU UR14, c[0x0][0x394] ;  /* 0x00007280ff0e77ac */ /* 0x000e220008000800 */
[----:B-1----:R-:W-:-:S03]  /*4ec0*/  FSETP.LT.AND P2, PT, RZ, |UR13|, PT ;  /* 0x4000000dff007c0b */ /* 0x002fc6000bf41000 */
[----:B------:R-:W-:-:S04]  /*4ed0*/  IADD3 R9, P3, PT, R0, R5, RZ ;  /* 0x0000000500097210 */ /* 0x000fc80007f7e0ff */
[----:B------:R-:W-:Y:S02]  /*4ee0*/  LEA.HI.X.SX32 R0, R0, RZ, 0x1, P3 ;  /* 0x000000ff00007211 */ /* 0x000fe400018f0eff */
[----:B------:R-:W-:-:S04]  /*4ef0*/  LEA R8, P3, R9, R3, 0x2 ;  /* 0x0000000309087211 */ /* 0x000fc800078610ff */
[----:B------:R-:W-:-:S05]  /*4f00*/  LEA.HI.X R9, R9, R4, R0, 0x2, P3 ;  /* 0x0000000409097211 */ /* 0x000fca00018f1400 */
[----:B------:R-:W2:Y:S01]  /*4f10*/  @P2 LDG.E R0, desc[UR6][R8.64] ;  /* 0x0000000608002981 */ /* 0x000ea2000c1e1900 */
[----:B0-----:R-:W-:Y:S01]  /*4f20*/  FMUL R18, R11, UR14 ;  /* 0x0000000e0b127c20 */ /* 0x001fe20008400000 */
[----:B------:R-:W-:-:S03]  /*4f30*/  CS2R R10, SRZ ;  /* 0x00000000000a7805 */ /* 0x000fc6000001ff00 */
[----:B------:R-:W0:Y:S01]  /*4f40*/  F2F.F64.F32 R16, R18 ;  /* 0x0000001200107310 */ /* 0x000e220000201800 */
[----:B--2---:R-:W-:-:S07]  /*4f50*/  @P2 FMUL R0, R0, UR13 ;  /* 0x0000000d00002c20 */ /* 0x004fce0008400000 */
[----:B------:R-:W1:Y:S01]  /*4f60*/  @P2 F2F.F64.F32 R10, R0 ;  /* 0x00000000000a2310 */ /* 0x000e620000201800 */
[----:B------:R-:W-:-:S04]  /*4f70*/  FSETP.LT.AND P2, PT, RZ, |UR14|, PT ;  /* 0x4000000eff007c0b */ /* 0x000fc8000bf41000 */
[----:B0-----:R-:W-:Y:S02]  /*4f80*/  FSEL R16, R16, RZ, P2 ;  /* 0x000000ff10107208 */ /* 0x001fe40001000000 */
[----:B------:R-:W-:-:S06]  /*4f90*/  FSEL R17, R17, RZ, P2 ;  /* 0x000000ff11117208 */ /* 0x000fcc0001000000 */
[----:B-1----:R-:W-:-:S10]  /*4fa0*/  DADD R10, R10, R16 ;  /* 0x000000000a0a7229 */ /* 0x002fd40000000010 */
[----:B------:R-:W0:Y:S02]  /*4fb0*/  F2F.F32.F64 R11, R10 ;  /* 0x0000000a000b7310 */ /* 0x000e240000301000 */
[----:B0-----:R0:W-:Y:S01]  /*4fc0*/  STG.E desc[UR6][R8.64], R11 ;  /* 0x0000000b08007986 */ /* 0x0011e2000c101906 */
[----:B------:R-:W-:Y:S05]  /*4fd0*/  BRA `(.L_x_54) ;  /* 0x00000000005c7947 */ /* 0x000fea0003800000 */
.L_x_53:
        /* <DEDUP_REMOVED lines=9> */
[----:B------:R-:W2:Y:S01]  /*5070*/  @P3 LDG.E.U16 R0, desc[UR6][R8.64] ;  /* 0x0000000608003981 */ /* 0x000ea2000c1e1500 */
[----:B0-----:R-:W-:Y:S01]  /*5080*/  FMUL R18, R11, UR14 ;  /* 0x0000000e0b127c20 */ /* 0x001fe20008400000 */
[----:B------:R-:W-:Y:S02]  /*5090*/  CS2R R10, SRZ ;  /* 0x00000000000a7805 */ /* 0x000fe4000001ff00 */
[----:B------:R-:W-:Y:S01]  /*50a0*/  FSETP.LT.AND P2, PT, RZ, |UR14|, PT ;  /* 0x4000000eff007c0b */ /* 0x000fe2000bf41000 */
[----:B------:R-:W0:Y:S03]  /*50b0*/  F2F.F64.F32 R16, R18 ;  /* 0x0000001200107310 */ /* 0x000e260000201800 */
[----:B0-----:R-:W-:Y:S02]  /*50c0*/  FSEL R16, R16, RZ, P2 ;  /* 0x000000ff10107208 */ /* 0x001fe40001000000 */
[----:B------:R-:W-:Y:S01]  /*50d0*/  FSEL R17, R17, RZ, P2 ;  /* 0x000000ff11117208 */ /* 0x000fe20001000000 */
[----:B--2---:R-:W-:-:S05]  /*50e0*/  @P3 HADD2.F32 R0, -RZ, R0.H0_H0 ;  /* 0x20000000ff003230 */ /* 0x004fca0000004100 */
[----:B------:R-:W-:-:S04]  /*50f0*/  @P3 FMUL R0, R0, UR13 ;  /* 0x0000000d00003c20 */ /* 0x000fc80008400000 */
[----:B------:R-:W0:Y:S02]  /*5100*/  @P3 F2F.F64.F32 R10, R0 ;  /* 0x00000000000a3310 */ /* 0x000e240000201800 */
[----:B0-----:R-:W-:-:S10]  /*5110*/  DADD R10, R10, R16 ;  /* 0x000000000a0a7229 */ /* 0x001fd40000000010 */
[----:B------:R-:W0:Y:S02]  /*5120*/  F2F.F32.F64 R10, R10 ;  /* 0x0000000a000a7310 */ /* 0x000e240000301000 */
[----:B0-----:R-:W-:-:S05]  /*5130*/  F2FP.F16.F32.PACK_AB R11, RZ, R10 ;  /* 0x0000000aff0b723e */ /* 0x001fca00000000ff */
[----:B------:R1:W-:Y:S02]  /*5140*/  STG.E.U16 desc[UR6][R8.64], R11 ;  /* 0x0000000b08007986 */ /* 0x0003e4000c101506 */
.L_x_54:
[----:B------:R-:W2:Y:S01]  /*5150*/  LDCU UR13, c[0x0][0x38c] ;  /* 0x00007180ff0d77ac */ /* 0x000ea20008000800 */
[----:B------:R-:W-:-:S04]  /*5160*/  IADD3 R6, PT, PT, R6, 0x1, RZ ;  /* 0x0000000106067810 */ /* 0x000fc80007ffe0ff */
[----:B--2---:R-:W-:-:S13]  /*5170*/  ISETP.NE.AND P2, PT, R6, UR13, PT ;  /* 0x0000000d06007c0c */ /* 0x004fda000bf45270 */
[----:B------:R-:W-:Y:S05]  /*5180*/  @P2 BRA `(.L_x_55) ;  /* 0xffffffb000f82947 */ /* 0x000fea000383ffff */
[----:B------:R-:W2:Y:S01]  /*5190*/  LDCU UR13, c[0x0][0x388] ;  /* 0x00007100ff0d77ac */ /* 0x000ea20008000800 */
[----:B------:R-:W-:-:S04]  /*51a0*/  IADD3 R5, PT, PT, R5, 0x1, RZ ;  /* 0x0000000105057810 */ /* 0x000fc80007ffe0ff */
[----:B--2---:R-:W-:-:S13]  /*51b0*/  ISETP.NE.AND P2, PT, R5, UR13, PT ;  /* 0x0000000d05007c0c */ /* 0x004fda000bf45270 */
[----:B------:R-:W-:Y:S05]  /*51c0*/  @P2 BRA `(.L_x_56) ;  /* 0xffffffb000dc2947 */ /* 0x000fea000383ffff */
[----:B------:R-:W2:Y:S01]  /*51d0*/  LDCU UR13, c[0x0][0x360] ;  /* 0x00006c00ff0d77ac */ /* 0x000ea20008000800 */
[----:B------:R-:W2:Y:S01]  /*51e0*/  LDC R3, c[0x0][0x370] ;  /* 0x0000dc00ff037b82 */ /* 0x000ea20000000800 */
[----:B------:R-:W3:Y:S01]  /*51f0*/  LDCU UR14, c[0x0][0x3e8] ;  /* 0x00007d00ff0e77ac */ /* 0x000ee20008000800 */
[----:B--2---:R-:W-:-:S05]  /*5200*/  IMAD R2, R3, UR13, R2 ;  /* 0x0000000d03027c24 */ /* 0x004fca000f8e0202 */
[----:B---3--:R-:W-:-:S13]  /*5210*/  ISETP.GE.AND P0, PT, R2, UR14, PT ;  /* 0x0000000e02007c0c */ /* 0x008fda000bf06270 */
[----:B------:R-:W-:Y:S05]  /*5220*/  @!P0 BRA `(.L_x_57) ;  /* 0xffffffac00c88947 */ /* 0x000fea000383ffff */
[----:B------:R-:W-:Y:S05]  /*5230*/  EXIT ;  /* 0x000000000000794d */ /* 0x000fea0003800000 */
.L_x_58:
[----:B------:R-:W-:-:S00]  /*5240*/  BRA `(.L_x_58) ;  /* 0xfffffffc00fc7947 */ /* 0x000fc0000383ffff */
[----:B------:R-:W-:-:S00]  /*5250*/  NOP ;  /* 0x0000000000007918 */ /* 0x000fc00000000000 */
        /* <DEDUP_REMOVED lines=10> */
.L_x_59:


//--------------------- .nv.shared.reserved.0     --------------------------
	.section	.nv.shared.reserved.0,"aw",@nobits
	.weak		__nv_reservedSMEM_offset_0_alias
	.size		__nv_reservedSMEM_offset_0_alias, 0, 64
	.other		__nv_reservedSMEM_offset_0_alias,@"STO_CUDA_RESERVED_SHARED STV_DEFAULT"
__nv_reservedSMEM_offset_0_alias:
	.zero		0
	.zero		64


//--------------------- .nv.constant0._Z16cublasGSBE_entry17cublasOperation_tS_iiifPKv14cudaDataType_tixS1_S2_ixfPvS2_ixi --------------------------
	.section	.nv.constant0._Z16cublasGSBE_entry17cublasOperation_tS_iiifPKv14cudaDataType_tixS1_S2_ixfPvS2_ixi,"a",@progbits
	.sectionflags	@""
	.align	4
.nv.constant0._Z16cublasGSBE_entry17cublasOperation_tS_iiifPKv14cudaDataType_tixS1_S2_ixfPvS2_ixi:
	.zero		1004


//--------------------- SYMBOLS --------------------------

	.type		.nv.reservedSmem.offset0,@object
	.size		.nv.reservedSmem.offset0,0x4
